	.target	sm_90a

	.elftype	@"ET_EXEC"


//--------------------- .note.nv.tkinfo           --------------------------
	.section	.note.nv.tkinfo,"",@"SHT_NOTE"
	.sectionflags	@"SHF_NOTE_NV_TKINFO"
	.tkinfo
        /*0018*/ 	.word	0x00000002
        /*0030*/ 	.string	""
        /*0030*/ 	.string	"ptxas"
        /*0030*/ 	.string	"Cuda compilation tools, release 13.0, V13.0.88"
        /*0030*/ 	.string	"Build cuda_13.0.r13.0/compiler.36424714_0"
        /*0030*/ 	.string	"-v  -suppress-debug-info  -lineinfo  -arch sm_90a "



//--------------------- .note.nv.cuinfo           --------------------------
	.section	.note.nv.cuinfo,"",@"SHT_NOTE"
	.sectionflags	@"SHF_NOTE_NV_CUINFO"
        /*0018*/ 	.short	0x0002
        /*001a*/ 	.short	0x005a
        /*001c*/ 	.short	0x0082
	.zero		2


//--------------------- .nv.info                  --------------------------
	.section	.nv.info,"",@"SHT_CUDA_INFO"
	.align	4


	//----- nvinfo : EIATTR_REGCOUNT
	.align		4
        /*0000*/ 	.byte	0x04, 0x2f
        /*0002*/ 	.short	(.L_1 - .L_0)
	.align		4
.L_0:
        /*0004*/ 	.word	index@(gluon_wgmma)
        /*0008*/ 	.word	0x000000ff


	//----- nvinfo : EIATTR_FRAME_SIZE
	.align		4
.L_1:
        /*000c*/ 	.byte	0x04, 0x11
        /*000e*/ 	.short	(.L_3 - .L_2)
	.align		4
.L_2:
        /*0010*/ 	.word	index@(gluon_wgmma)
        /*0014*/ 	.word	0x00000270


	//----- nvinfo : EIATTR_MIN_STACK_SIZE
	.align		4
.L_3:
        /*0018*/ 	.byte	0x04, 0x12
        /*001a*/ 	.short	(.L_5 - .L_4)
	.align		4
.L_4:
        /*001c*/ 	.word	index@(gluon_wgmma)
        /*0020*/ 	.word	0x00000270
.L_5:


//--------------------- .nv.compat                --------------------------
	.section	.nv.compat,"",@"SHT_CUDA_COMPAT_INFO"
	.align	4
        /*0000*/ 	.byte	0x02, 0x09, 0x01, 0x00, 0x02, 0x02, 0x04, 0x00, 0x02, 0x05, 0x05, 0x00, 0x03, 0x07, 0x01, 0x01
        /*0010*/ 	.byte	0x02, 0x03, 0x03, 0x00, 0x02, 0x06, 0x01, 0x00, 0x04, 0x0b, 0x08, 0x00, 0x00, 0x00, 0x00, 0x00
        /*0020*/ 	.byte	0x00, 0x00, 0x00, 0x00


//--------------------- .nv.info.gluon_wgmma      --------------------------
	.section	.nv.info.gluon_wgmma,"",@"SHT_CUDA_INFO"
	.sectionflags	@""
	.align	4


	//----- nvinfo : EIATTR_CUDA_API_VERSION
	.align		4
        /*0000*/ 	.byte	0x04, 0x37
        /*0002*/ 	.short	(.L_7 - .L_6)
.L_6:
        /*0004*/ 	.word	0x00000082


	//----- nvinfo : EIATTR_KPARAM_INFO
	.align		4
.L_7:
        /*0008*/ 	.byte	0x04, 0x17
        /*000a*/ 	.short	(.L_9 - .L_8)
.L_8:
        /*000c*/ 	.word	0x00000000
        /*0010*/ 	.short	0x000a
        /*0012*/ 	.short	0x0048
        /*0014*/ 	.byte	0x00, 0xf4, 0x21, 0x00


	//----- nvinfo : EIATTR_KPARAM_INFO
	.align		4
.L_9:
        /*0018*/ 	.byte	0x04, 0x17
        /*001a*/ 	.short	(.L_11 - .L_10)
.L_10:
        /*001c*/ 	.word	0x00000000
        /*0020*/ 	.short	0x0009
        /*0022*/ 	.short	0x0040
        /*0024*/ 	.byte	0x00, 0xf4, 0x21, 0x00


	//----- nvinfo : EIATTR_KPARAM_INFO
	.align		4
.L_11:
        /*0028*/ 	.byte	0x04, 0x17
        /*002a*/ 	.short	(.L_13 - .L_12)
.L_12:
        /*002c*/ 	.word	0x00000000
        /*0030*/ 	.short	0x0008
        /*0032*/ 	.short	0x0038
        /*0034*/ 	.byte	0x00, 0xf0, 0x21, 0x00


	//----- nvinfo : EIATTR_KPARAM_INFO
	.align		4
.L_13:
        /*0038*/ 	.byte	0x04, 0x17
        /*003a*/ 	.short	(.L_15 - .L_14)
.L_14:
        /*003c*/ 	.word	0x00000000
        /*0040*/ 	.short	0x0007
        /*0042*/ 	.short	0x0030
        /*0044*/ 	.byte	0x00, 0xf0, 0x21, 0x00


	//----- nvinfo : EIATTR_KPARAM_INFO
	.align		4
.L_15:
        /*0048*/ 	.byte	0x04, 0x17
        /*004a*/ 	.short	(.L_17 - .L_16)
.L_16:
        /*004c*/ 	.word	0x00000000
        /*0050*/ 	.short	0x0006
        /*0052*/ 	.short	0x0028
        /*0054*/ 	.byte	0x00, 0xf0, 0x21, 0x00


	//----- nvinfo : EIATTR_KPARAM_INFO
	.align		4
.L_17:
        /*0058*/ 	.byte	0x04, 0x17
        /*005a*/ 	.short	(.L_19 - .L_18)
.L_18:
        /*005c*/ 	.word	0x00000000
        /*0060*/ 	.short	0x0005
        /*0062*/ 	.short	0x0020
        /*0064*/ 	.byte	0x00, 0xf0, 0x11, 0x00


	//----- nvinfo : EIATTR_KPARAM_INFO
	.align		4
.L_19:
        /*0068*/ 	.byte	0x04, 0x17
        /*006a*/ 	.short	(.L_21 - .L_20)
.L_20:
        /*006c*/ 	.word	0x00000000
        /*0070*/ 	.short	0x0004
        /*0072*/ 	.short	0x001c
        /*0074*/ 	.byte	0x00, 0xf0, 0x11, 0x00


	//----- nvinfo : EIATTR_KPARAM_INFO
	.align		4
.L_21:
        /*0078*/ 	.byte	0x04, 0x17
        /*007a*/ 	.short	(.L_23 - .L_22)
.L_22:
        /*007c*/ 	.word	0x00000000
        /*0080*/ 	.short	0x0003
        /*0082*/ 	.short	0x0018
        /*0084*/ 	.byte	0x00, 0xf0, 0x11, 0x00


	//----- nvinfo : EIATTR_KPARAM_INFO
	.align		4
.L_23:
        /*0088*/ 	.byte	0x04, 0x17
        /*008a*/ 	.short	(.L_25 - .L_24)
.L_24:
        /*008c*/ 	.word	0x00000000
        /*0090*/ 	.short	0x0002
        /*0092*/ 	.short	0x0010
        /*0094*/ 	.byte	0x00, 0xf4, 0x21, 0x00


	//----- nvinfo : EIATTR_KPARAM_INFO
	.align		4
.L_25:
        /*0098*/ 	.byte	0x04, 0x17
        /*009a*/ 	.short	(.L_27 - .L_26)
.L_26:
        /*009c*/ 	.word	0x00000000
        /*00a0*/ 	.short	0x0001
        /*00a2*/ 	.short	0x0008
        /*00a4*/ 	.byte	0x00, 0xf4, 0x21, 0x00


	//----- nvinfo : EIATTR_KPARAM_INFO
	.align		4
.L_27:
        /*00a8*/ 	.byte	0x04, 0x17
        /*00aa*/ 	.short	(.L_29 - .L_28)
.L_28:
        /*00ac*/ 	.word	0x00000000
        /*00b0*/ 	.short	0x0000
        /*00b2*/ 	.short	0x0000
        /*00b4*/ 	.byte	0x00, 0xf4, 0x21, 0x00


	//----- nvinfo : EIATTR_SPARSE_MMA_MASK
	.align		4
.L_29:
        /*00b8*/ 	.byte	0x03, 0x50
        /*00ba*/ 	.short	0x0000


	//----- nvinfo : EIATTR_MAXREG_COUNT
	.align		4
        /*00bc*/ 	.byte	0x03, 0x1b
        /*00be*/ 	.short	0x00ff


	//----- nvinfo : EIATTR_NUM_BARRIERS
	.align		4
        /*00c0*/ 	.byte	0x02, 0x4c
        /*00c2*/ 	.byte	0x01
	.zero		1


	//----- nvinfo : EIATTR_ANNOTATIONS
	.align		4
        /*00c4*/ 	.byte	0x04, 0x55
        /*00c6*/ 	.short	(.L_31 - .L_30)


	//   ....[0]....
.L_30:
        /*00c8*/ 	.word	0x00000001
        /*00cc*/ 	.byte	0x70, 0x11, 0x00, 0x00, 0x01, 0x00, 0x00, 0x00, 0xb0, 0x11, 0x00, 0x00, 0x01, 0x00, 0x00, 0x00
        /* <DEDUP_REMOVED lines=272> */
        /*11dc*/ 	.byte	0x00, 0x44, 0x00, 0x00, 0x01, 0x00, 0x00, 0x00, 0x10, 0x44, 0x00, 0x00


	//----- nvinfo : EIATTR_MERCURY_ISA_VERSION
	.align		4
.L_31:
        /*11e8*/ 	.byte	0x03, 0x5f
        /*11ea*/ 	.short	0x0101


	//----- nvinfo : EIATTR_INT_WARP_WIDE_INSTR_OFFSETS
	.align		4
        /*11ec*/ 	.byte	0x04, 0x31
        /*11ee*/ 	.short	(.L_33 - .L_32)


	//   ....[0]....
.L_32:
        /*11f0*/ 	.word	0x00001e50


	//   ....[1]....
        /*11f4*/ 	.word	0x00001e70


	//   ....[2]....
        /*11f8*/ 	.word	0x00001e80


	//   ....[3]....
        /*11fc*/ 	.word	0x00001e90


	//   ....[4]....
        /*1200*/ 	.word	0x00001fa0


	//   ....[5]....
        /*1204*/ 	.word	0x00002d70


	//   ....[6]....
        /*1208*/ 	.word	0x00002d80


	//   ....[7]....
        /*120c*/ 	.word	0x00002df0


	//   ....[8]....
        /*1210*/ 	.word	0x00002e00


	//----- nvinfo : EIATTR_COOP_GROUP_MASK_REGIDS
	.align		4
.L_33:
        /*1214*/ 	.byte	0x04, 0x29
        /*1216*/ 	.short	(.L_35 - .L_34)


	//   ....[0]....
.L_34:
        /*1218*/ 	.word	0xffffffff


	//   ....[1]....
        /*121c*/ 	.word	0xffffffff


	//   ....[2]....
        /*1220*/ 	.word	0xffffffff


	//----- nvinfo : EIATTR_COOP_GROUP_INSTR_OFFSETS
	.align		4
.L_35:
        /*1224*/ 	.byte	0x04, 0x28
        /*1226*/ 	.short	(.L_37 - .L_36)


	//   ....[0]....
.L_36:
        /*1228*/ 	.word	0x00000160


	//   ....[1]....
        /*122c*/ 	.word	0x00000710


	//   ....[2]....
        /*1230*/ 	.word	0x00000d00


	//----- nvinfo : EIATTR_MBARRIER_INSTR_OFFSETS
	.align		4
.L_37:
        /*1234*/ 	.byte	0x04, 0x39
        /*1236*/ 	.short	(.L_39 - .L_38)


	//   ....[0]....
.L_38:
        /*1238*/ 	.word	0x00002000
        /*123c*/ 	.word	0x000000ff
        /*1240*/ 	.word	0x00018000
        /*1244*/ 	.short	0x0100
        /*1246*/ 	.byte	0x18
	.zero		1


	//   ....[1]....
        /*1248*/ 	.word	0x00002040
        /*124c*/ 	.word	0x000000ff
        /*1250*/ 	.word	0x00018008
        /*1254*/ 	.short	0x0100
        /*1256*/ 	.byte	0x18
	.zero		1


	//   ....[2]....
        /*1258*/ 	.word	0x00002060
        /*125c*/ 	.word	0x000000ff
        /*1260*/ 	.word	0x00018010
        /*1264*/ 	.short	0x0100
        /*1266*/ 	.byte	0x18
	.zero		1


	//   ....[3]....
        /*1268*/ 	.word	0x00002080
        /*126c*/ 	.word	0x000000ff
        /*1270*/ 	.word	0x00018018
        /*1274*/ 	.short	0x0100
        /*1276*/ 	.byte	0x18
	.zero		1


	//   ....[4]....
        /*1278*/ 	.word	0x00002eb0
        /*127c*/ 	.word	0x000000ff
        /*1280*/ 	.word	0x00018000
        /*1284*/ 	.short	0x010a
        /*1286*/ 	.byte	0x12
	.zero		1


	//   ....[5]....
        /*1288*/ 	.word	0x00003b60
        /*128c*/ 	.word	0x000000ff
        /*1290*/ 	.word	0x00018000
        /*1294*/ 	.short	0x0108
        /*1296*/ 	.byte	0x18
	.zero		1


	//   ....[6]....
        /*1298*/ 	.word	0x00003bd0
        /*129c*/ 	.word	0x000000ff
        /*12a0*/ 	.word	0x00018008
        /*12a4*/ 	.short	0x0108
        /*12a6*/ 	.byte	0x18
	.zero		1


	//   ....[7]....
        /*12a8*/ 	.word	0x00003c40
        /*12ac*/ 	.word	0x000000ff
        /*12b0*/ 	.word	0x00018010
        /*12b4*/ 	.short	0x0108
        /*12b6*/ 	.byte	0x18
	.zero		1


	//   ....[8]....
        /*12b8*/ 	.word	0x00004560
        /*12bc*/ 	.word	0x000000ff
        /*12c0*/ 	.word	0x00018018
        /*12c4*/ 	.short	0x0108
        /*12c6*/ 	.byte	0x18
	.zero		1


	//   ....[9]....
        /*12c8*/ 	.word	0x00004fe0
        /*12cc*/ 	.word	0x000000ff
        /*12d0*/ 	.word	0x00018000
        /*12d4*/ 	.short	0x010a
        /*12d6*/ 	.byte	0x12
	.zero		1


	//----- nvinfo : EIATTR_NUM_MBARRIERS
	.align		4
.L_39:
        /*12d8*/ 	.byte	0x03, 0x38
        /*12da*/ 	.short	0x0004


	//----- nvinfo : EIATTR_EXIT_INSTR_OFFSETS
	.align		4
        /*12dc*/ 	.byte	0x04, 0x1c
        /*12de*/ 	.short	(.L_41 - .L_40)


	//   ....[0]....
.L_40:
        /*12e0*/ 	.word	0x00004fd0


	//----- nvinfo : EIATTR_REQNTID
	.align		4
.L_41:
        /*12e4*/ 	.byte	0x04, 0x10
        /*12e6*/ 	.short	(.L_43 - .L_42)
.L_42:
        /*12e8*/ 	.word	0x00000080
        /*12ec*/ 	.word	0x00000001
        /*12f0*/ 	.word	0x00000001


	//----- nvinfo : EIATTR_CRS_STACK_SIZE
	.align		4
.L_43:
        /*12f4*/ 	.byte	0x04, 0x1e
        /*12f6*/ 	.short	(.L_45 - .L_44)
.L_44:
        /*12f8*/ 	.word	0x00000000


	//----- nvinfo : EIATTR_CBANK_PARAM_SIZE
	.align		4
.L_45:
        /*12fc*/ 	.byte	0x03, 0x19
        /*12fe*/ 	.short	0x0050


	//----- nvinfo : EIATTR_PARAM_CBANK
	.align		4
        /*1300*/ 	.byte	0x04, 0x0a
        /*1302*/ 	.short	(.L_47 - .L_46)
	.align		4
.L_46:
        /*1304*/ 	.word	index@(.nv.constant0.gluon_wgmma)
        /*1308*/ 	.short	0x0210
        /*130a*/ 	.short	0x0050


	//----- nvinfo : EIATTR_SW_WAR
	.align		4
.L_47:
        /*130c*/ 	.byte	0x04, 0x36
        /*130e*/ 	.short	(.L_49 - .L_48)
.L_48:
        /*1310*/ 	.word	0x00000008
.L_49:


//--------------------- .nv.callgraph             --------------------------
	.section	.nv.callgraph,"",@"SHT_CUDA_CALLGRAPH"
	.align	4
	.sectionentsize	8
	.align		4
        /*0000*/ 	.word	0x00000000
	.align		4
        /*0004*/ 	.word	0xffffffff
	.align		4
        /*0008*/ 	.word	0x00000000
	.align		4
        /*000c*/ 	.word	0xfffffffe
	.align		4
        /*0010*/ 	.word	0x00000000
	.align		4
        /*0014*/ 	.word	0xfffffffd
	.align		4
        /*0018*/ 	.word	0x00000000
	.align		4
        /*001c*/ 	.word	0xfffffffc


//--------------------- .text.gluon_wgmma         --------------------------
	.section	.text.gluon_wgmma,"ax",@progbits
	.align	128
        .global         gluon_wgmma
        .type           gluon_wgmma,@function
        .size           gluon_wgmma,(.L_x_52 - gluon_wgmma)
        .other          gluon_wgmma,@"STO_CUDA_ENTRY STV_DEFAULT"
gluon_wgmma:
.text.gluon_wgmma:
[----:B------:R-:W1:Y:S01]  /*0000*/  LDC R1, c[0x0][0x28] ;  /* 0x00000a00ff017b82 */ /* 0x000e620000000800 */
[----:B------:R-:W2:Y:S07]  /*0010*/  S2R R3, SR_TID.X ;  /* 0x0000000000037919 */ /* 0x000eae0000002100 */
[----:B------:R-:W3:Y:S01]  /*0020*/  S2UR UR4, SR_CgaCtaId ;  /* 0x00000000000479c3 */ /* 0x000ee20000008800 */
[----:B------:R-:W-:Y:S01]  /*0030*/  UMOV UR24, 0x400 ;  /* 0x0000040000187882 */ /* 0x000fe20000000000 */
[----:B------:R-:W-:Y:S01]  /*0040*/  ULDC UR6, c[0x0][0xc] ;  /* 0x0000030000067ab9 */ /* 0x000fe20000000800 */
[----:B------:R-:W-:Y:S01]  /*0050*/  ULDC.64 UR30, c[0x0][0x250] ;  /* 0x00009400001e7ab9 */ /* 0x000fe20000000a00 */
[----:B------:R-:W-:Y:S01]  /*0060*/  BSSY B0, `(.L_x_0) ;  /* 0x0000020000007945 */ /* 0x000fe20003800000 */
[----:B-1----:R-:W-:-:S03]  /*0070*/  VIADD R1, R1, 0xfffffd90 ;  /* 0xfffffd9001017836 */ /* 0x002fc60000000000 */
[----:B------:R-:W1:Y:S08]  /*0080*/  LDC R6, c[0x0][0x228] ;  /* 0x00008a00ff067b82 */ /* 0x000e700000000800 */
[----:B------:R-:W4:Y:S08]  /*0090*/  LDC R13, c[0x0][0x230] ;  /* 0x00008c00ff0d7b82 */ /* 0x000f300000000800 */
[----:B------:R-:W-:Y:S01]  /*00a0*/  S2UR UR25, SR_CTAID.Y ;  /* 0x00000000001979c3 */ /* 0x000fe20000002600 */
[----:B---3--:R-:W-:-:S03]  /*00b0*/  ULEA UR24, UR4, UR24, 0x18 ;  /* 0x0000001804187291 */ /* 0x008fc6000f8ec03f */
[----:B------:R-:W-:Y:S01]  /*00c0*/  ULDC UR4, c[0x0][0x10] ;  /* 0x0000040000047ab9 */ /* 0x000fe20000000800 */
[----:B--2---:R-:W-:-:S03]  /*00d0*/  LOP3.LUT R2, R3, 0x7f, RZ, 0xc0, !PT ;  /* 0x0000007f03027812 */ /* 0x004fc600078ec0ff */
[----:B------:R-:W2:Y:S01]  /*00e0*/  S2UR UR5, SR_CTAID.Z ;  /* 0x00000000000579c3 */ /* 0x000ea20000002700 */
[----:B-1----:R-:W-:Y:S01]  /*00f0*/  VIADD R6, R6, 0xffffffff ;  /* 0xffffffff06067836 */ /* 0x002fe20000000000 */
[C---:B------:R-:W-:Y:S02]  /*0100*/  ISETP.GE.U32.AND P0, PT, R2.reuse, 0x20, PT ;  /* 0x000000200200780c */ /* 0x040fe40003f06070 */
[C---:B------:R-:W-:Y:S02]  /*0110*/  ISETP.NE.U32.AND P2, PT, R2.reuse, RZ, PT ;  /* 0x000000ff0200720c */ /* 0x040fe40003f45070 */
[----:B------:R-:W-:Y:S02]  /*0120*/  LEA R12, R2, UR24, 0x2 ;  /* 0x00000018020c7c11 */ /* 0x000fe4000f8e10ff */
[----:B------:R-:W1:Y:S01]  /*0130*/  S2UR UR32, SR_CTAID.X ;  /* 0x00000000002079c3 */ /* 0x000e620000002500 */
[----:B----4-:R-:W-:-:S06]  /*0140*/  VIADD R9, R13, 0xffffffff ;  /* 0xffffffff0d097836 */ /* 0x010fcc0000000000 */
[----:B------:R3:W-:Y:S01]  /*0150*/  @!P0 STS [R12], RZ ;  /* 0x000000ff0c008388 */ /* 0x0007e20000000800 */
[----:B------:R-:W-:-:S03]  /*0160*/  NOP ;  /* 0x0000000000007918 */ /* 0x000fc60000000000 */
[----:B------:R3:W-:Y:S01]  /*0170*/  @!P2 STS [UR24+0x24], R6 ;  /* 0x00002406ff00a988 */ /* 0x0007e20008000818 */
[----:B--2---:R-:W-:-:S03]  /*0180*/  UIMAD UR4, UR5, UR4, UR25 ;  /* 0x00000004050472a4 */ /* 0x004fc6000f8e0219 */
[----:B------:R3:W-:Y:S01]  /*0190*/  @!P2 STS [UR24+0x20], R9 ;  /* 0x00002009ff00a988 */ /* 0x0007e20008000818 */
[----:B-1----:R-:W-:-:S04]  /*01a0*/  UIMAD UR4, UR4, UR6, UR32 ;  /* 0x00000006040472a4 */ /* 0x002fc8000f8e0220 */
[----:B------:R-:W-:-:S03]  /*01b0*/  UIMAD UR5, UR4, 0x180, URZ ;  /* 0x00000180040578a4 */ /* 0x000fc6000f8e023f */
[----:B------:R-:W-:Y:S01]  /*01c0*/  UMOV UR4, URZ ;  /* 0x0000003f00047c82 */ /* 0x000fe20008000000 */
[----:B------:R-:W-:-:S04]  /*01d0*/  UIADD3 UR26, UP0, UR5, UR30, URZ ;  /* 0x0000001e051a7290 */ /* 0x000fc8000ff1e03f */
[----:B------:R-:W-:Y:S01]  /*01e0*/  ULEA.HI.X.SX32 UR27, UR5, UR31, 0x1, UP0 ;  /* 0x0000001f051b7291 */ /* 0x000fe200080f0e3f */
[----:B---3--:R-:W-:Y:S11]  /*01f0*/  @P2 BRA `(.L_x_1) ;  /* 0x0000000000182947 */ /* 0x008ff60003800000 */
[----:B------:R-:W1:Y:S01]  /*0200*/  LDS R0, [UR24+0x8] ;  /* 0x00000818ff007984 */ /* 0x000e620008000800 */
[----:B------:R-:W2:Y:S01]  /*0210*/  LDC.64 R10, c[0x0][0x210] ;  /* 0x00008400ff0a7b82 */ /* 0x000ea20000000a00 */
[----:B------:R-:W-:Y:S02]  /*0220*/  IMAD.MOV.U32 R5, RZ, RZ, 0x70 ;  /* 0x00000070ff057424 */ /* 0x000fe400078e00ff */
[----:B--2---:R2:W-:Y:S03]  /*0230*/  STS.64 [UR24], R10 ;  /* 0x0000000aff007988 */ /* 0x0045e60008000a18 */
[----:B-1----:R-:W-:-:S05]  /*0240*/  LOP3.LUT R0, R0, 0x10, R5, 0xd8, !PT ;  /* 0x0000001000007812 */ /* 0x002fca00078ed805 */
[----:B------:R2:W-:Y:S02]  /*0250*/  STS [UR24+0x8], R0 ;  /* 0x00000800ff007988 */ /* 0x0005e40008000818 */
.L_x_1:
[----:B------:R-:W-:Y:S05]  /*0260*/  BSYNC B0 ;  /* 0x0000000000007941 */ /* 0x000fea0003800000 */
.L_x_0:
[----:B------:R-:W-:Y:S04]  /*0270*/  BSSY B0, `(.L_x_2) ;  /* 0x000000a000007945 */ /* 0x000fe80003800000 */
[----:B------:R-:W-:Y:S05]  /*0280*/  @P2 BRA `(.L_x_3) ;  /* 0x0000000000202947 */ /* 0x000fea0003800000 */
[----:B--2---:R-:W1:Y:S01]  /*0290*/  LDS R0, [UR24+0x34] ;  /* 0x00003418ff007984 */ /* 0x004e620008000800 */
[----:B------:R-:W-:Y:S02]  /*02a0*/  IMAD.MOV.U32 R5, RZ, RZ, 0x1f000000 ;  /* 0x1f000000ff057424 */ /* 0x000fe400078e00ff */
[----:B------:R-:W-:Y:S01]  /*02b0*/  @!P2 IMAD.MOV.U32 R4, RZ, RZ, 0x7f ;  /* 0x0000007fff04a424 */ /* 0x000fe200078e00ff */
[----:B------:R-:W2:Y:S02]  /*02c0*/  @!P2 LDS R7, [UR24+0x38] ;  /* 0x00003818ff07a984 */ /* 0x000ea40008000800 */
[----:B-1----:R-:W-:Y:S02]  /*02d0*/  LOP3.LUT R0, R0, 0xff000000, R5, 0xb8, !PT ;  /* 0xff00000000007812 */ /* 0x002fe400078eb805 */
[----:B--2---:R-:W-:-:S03]  /*02e0*/  @!P2 LOP3.LUT R4, R7, 0xff, R4, 0xb8, !PT ;  /* 0x000000ff0704a812 */ /* 0x004fc600078eb804 */
[----:B------:R1:W-:Y:S04]  /*02f0*/  STS [UR24+0x34], R0 ;  /* 0x00003400ff007988 */ /* 0x0003e80008000818 */
[----:B------:R1:W-:Y:S02]  /*0300*/  @!P2 STS [UR24+0x38], R4 ;  /* 0x00003804ff00a988 */ /* 0x0003e40008000818 */
.L_x_3:
[----:B------:R-:W-:Y:S05]  /*0310*/  BSYNC B0 ;  /* 0x0000000000007941 */ /* 0x000fea0003800000 */
.L_x_2:
[----:B------:R-:W-:Y:S04]  /*0320*/  BSSY B0, `(.L_x_4) ;  /* 0x000000e000007945 */ /* 0x000fe80003800000 */
[----:B------:R-:W-:Y:S05]  /*0330*/  @P2 BRA `(.L_x_5) ;  /* 0x0000000000302947 */ /* 0x000fea0003800000 */
[----:B-1----:R-:W1:Y:S01]  /*0340*/  LDS R4, [UR24+0x34] ;  /* 0x00003418ff047984 */ /* 0x002e620008000800 */
[----:B--2---:R-:W2:Y:S03]  /*0350*/  LDC.64 R10, c[0x0][0x238] ;  /* 0x00008e00ff0a7b82 */ /* 0x004ea60000000a00 */
[----:B------:R-:W3:Y:S01]  /*0360*/  LDS R0, [UR24+0x1c] ;  /* 0x00001c18ff007984 */ /* 0x000ee20008000800 */
[C---:B--2---:R-:W-:Y:S01]  /*0370*/  SHF.L.U64.HI R8, R10.reuse, 0x1, R11 ;  /* 0x000000010a087819 */ /* 0x044fe2000001020b */
[----:B------:R-:W-:-:S03]  /*0380*/  IMAD.SHL.U32 R5, R10, 0x2, RZ ;  /* 0x000000020a057824 */ /* 0x000fc600078e00ff */
[--C-:B------:R-:W-:Y:S02]  /*0390*/  SHF.R.U32.HI R7, RZ, 0x4, R8.reuse ;  /* 0x00000004ff077819 */ /* 0x100fe40000011608 */
[----:B------:R-:W-:-:S05]  /*03a0*/  SHF.R.U64 R5, R5, 0x4, R8 ;  /* 0x0000000405057819 */ /* 0x000fca0000001208 */
[----:B------:R4:W-:Y:S01]  /*03b0*/  STS [UR24+0xc], R5 ;  /* 0x00000c05ff007988 */ /* 0x0009e20008000818 */
[----:B-1----:R-:W-:Y:S02]  /*03c0*/  LOP3.LUT R4, R4, 0x7, RZ, 0xb8, !PT ;  /* 0x0000000704047812 */ /* 0x002fe400078eb8ff */
[----:B---3--:R-:W-:-:S03]  /*03d0*/  LOP3.LUT R0, R0, 0xf, R7, 0xb8, !PT ;  /* 0x0000000f00007812 */ /* 0x008fc600078eb807 */
[----:B------:R4:W-:Y:S04]  /*03e0*/  STS [UR24+0x34], R4 ;  /* 0x00003404ff007988 */ /* 0x0009e80008000818 */
[----:B------:R4:W-:Y:S02]  /*03f0*/  STS [UR24+0x1c], R0 ;  /* 0x00001c00ff007988 */ /* 0x0009e40008000818 */
.L_x_5:
[----:B------:R-:W-:Y:S05]  /*0400*/  BSYNC B0 ;  /* 0x0000000000007941 */ /* 0x000fea0003800000 */
.L_x_4:
[----:B------:R-:W-:Y:S04]  /*0410*/  BSSY B1, `(.L_x_6) ;  /* 0x000001a000017945 */ /* 0x000fe80003800000 */
[----:B------:R-:W-:Y:S04]  /*0420*/  BSSY B0, `(.L_x_7) ;  /* 0x0000015000007945 */ /* 0x000fe80003800000 */
[----:B------:R-:W-:Y:S05]  /*0430*/  @P2 BRA `(.L_x_8) ;  /* 0x0000000000202947 */ /* 0x000fea0003800000 */
[----:B-12-4-:R-:W1:Y:S02]  /*0440*/  LDS R0, [UR24+0x34] ;  /* 0x00003418ff007984 */ /* 0x016e640008000800 */
[----:B-1----:R-:W-:-:S05]  /*0450*/  LOP3.LUT R0, R0, 0x38, RZ, 0xb8, !PT ;  /* 0x0000003800007812 */ /* 0x002fca00078eb8ff */
[----:B------:R1:W-:Y:S01]  /*0460*/  STS [UR24+0x34], R0 ;  /* 0x00003400ff007988 */ /* 0x0003e20008000818 */
[----:B------:R-:W-:Y:S05]  /*0470*/  @P2 BRA `(.L_x_9) ;  /* 0x0000000000202947 */ /* 0x000fea0003800000 */
[----:B-1----:R-:W1:Y:S01]  /*0480*/  LDS R0, [UR24+0x8] ;  /* 0x00000818ff007984 */ /* 0x002e620008000800 */
[----:B------:R-:W-:-:S05]  /*0490*/  IMAD.MOV.U32 R5, RZ, RZ, 0x780 ;  /* 0x00000780ff057424 */ /* 0x000fca00078e00ff */
[----:B-1----:R-:W-:-:S05]  /*04a0*/  LOP3.LUT R0, R0, 0x500, R5, 0xd8, !PT ;  /* 0x0000050000007812 */ /* 0x002fca00078ed805 */
[----:B------:R3:W-:Y:S02]  /*04b0*/  STS [UR24+0x8], R0 ;  /* 0x00000800ff007988 */ /* 0x0007e40008000818 */
.L_x_8:
[----:B------:R-:W-:Y:S05]  /*04c0*/  @P2 BRA `(.L_x_10) ;  /* 0x0000000000282947 */ /* 0x000fea0003800000 */
[----:B-1234-:R-:W1:Y:S02]  /*04d0*/  LDS R0, [UR24+0x8] ;  /* 0x00000818ff007984 */ /* 0x01ee640008000800 */
[----:B-1----:R-:W-:-:S05]  /*04e0*/  LOP3.LUT R0, R0, 0x1800, RZ, 0xb8, !PT ;  /* 0x0000180000007812 */ /* 0x002fca00078eb8ff */
[----:B------:R2:W-:Y:S02]  /*04f0*/  STS [UR24+0x8], R0 ;  /* 0x00000800ff007988 */ /* 0x0005e40008000818 */
.L_x_9:
[----:B------:R-:W-:Y:S05]  /*0500*/  @P2 BREAK B0 ;  /* 0x0000000000002942 */ /* 0x000fea0003800000 */
[----:B------:R-:W-:Y:S05]  /*0510*/  @P2 BRA `(.L_x_11) ;  /* 0x0000000000242947 */ /* 0x000fea0003800000 */
[----:B------:R-:W3:Y:S01]  /*0520*/  LDS R5, [UR24+0x8] ;  /* 0x00000818ff057984 */ /* 0x000ee20008000800 */
[----:B-12---:R-:W-:-:S05]  /*0530*/  IMAD.MOV.U32 R0, RZ, RZ, 0x6000 ;  /* 0x00006000ff007424 */ /* 0x006fca00078e00ff */
[----:B---3--:R-:W-:-:S04]  /*0540*/  LOP3.LUT R0, R5, 0x4000, R0, 0xd8, !PT ;  /* 0x0000400005007812 */ /* 0x008fc800078ed800 */
[----:B------:R-:W-:-:S05]  /*0550*/  LOP3.LUT R0, R0, 0x400000, RZ, 0xb8, !PT ;  /* 0x0040000000007812 */ /* 0x000fca00078eb8ff */
[----:B------:R1:W-:Y:S02]  /*0560*/  STS [UR24+0x8], R0 ;  /* 0x00000800ff007988 */ /* 0x0003e40008000818 */
.L_x_10:
[----:B------:R-:W-:Y:S05]  /*0570*/  BSYNC B0 ;  /* 0x0000000000007941 */ /* 0x000fea0003800000 */
.L_x_7:
[----:B-1234-:R-:W1:Y:S02]  /*0580*/  @!P2 LDS R0, [UR24+0x8] ;  /* 0x00000818ff00a984 */ /* 0x01ee640008000800 */
[----:B-1----:R-:W-:-:S05]  /*0590*/  @!P2 LOP3.LUT R0, R0, 0x8000, RZ, 0xb8, !PT ;  /* 0x000080000000a812 */ /* 0x002fca00078eb8ff */
[----:B------:R3:W-:Y:S02]  /*05a0*/  @!P2 STS [UR24+0x8], R0 ;  /* 0x00000800ff00a988 */ /* 0x0007e40008000818 */
.L_x_11:
[----:B------:R-:W-:Y:S05]  /*05b0*/  BSYNC B1 ;  /* 0x0000000000017941 */ /* 0x000fea0003800000 */
.L_x_6:
[----:B------:R-:W-:Y:S05]  /*05c0*/  WARPSYNC.ALL ;  /* 0x0000000000007948 */ /* 0x000fea0003800000 */
[----:B------:R-:W-:Y:S05]  /*05d0*/  @P0 BRA `(.L_x_12) ;  /* 0x0000000000280947 */ /* 0x000fea0003800000 */
[----:B-123--:R-:W1:Y:S01]  /*05e0*/  S2R R0, SR_LANEID ;  /* 0x0000000000007919 */ /* 0x00ee620000000000 */
[----:B------:R-:W-:Y:S05]  /*05f0*/  WARPSYNC.ALL ;  /* 0x0000000000007948 */ /* 0x000fea0003800000 */
[----:B-1----:R-:W-:-:S05]  /*0600*/  IMAD.SHL.U32 R0, R0, 0x4, RZ ;  /* 0x0000000400007824 */ /* 0x002fca00078e00ff */
[----:B------:R-:W1:Y:S01]  /*0610*/  LDS R7, [R0+UR24] ;  /* 0x0000001800077984 */ /* 0x000e620008000800 */
[----:B------:R-:W-:-:S05]  /*0620*/  IADD3 R4, P1, R0, UR26, RZ ;  /* 0x0000001a00047c10 */ /* 0x000fca000ff3e0ff */
[----:B------:R-:W-:-:S05]  /*0630*/  IMAD.X R5, RZ, RZ, UR27, P1 ;  /* 0x0000001bff057e24 */ /* 0x000fca00088e06ff */
[----:B-1----:R4:W5:Y:S01]  /*0640*/  ATOMG.E.EXCH.STRONG.GPU PT, RZ, [R4], R7 ;  /* 0x0000000704ff73a8 */ /* 0x00296200041ee100 */
[----:B------:R-:W-:-:S04]  /*0650*/  DEPBAR {5,4,3,2,1,0} ;  /* 0x0000003f0000791a */ /* 0x000fc80000000000 */
[----:B------:R4:W-:Y:S01]  /*0660*/  UTMACCTL.IV [UR26] ;  /* 0x000000001a0079b9 */ /* 0x0009e20008000000 */
[----:B------:R-:W-:Y:S01]  /*0670*/  NOP ;  /* 0x0000000000007918 */ /* 0x000fe20000000000 */
.L_x_12:
[----:B------:R-:W-:Y:S05]  /*0680*/  @P0 BRA `(.L_x_13) ;  /* 0x00000000000c0947 */ /* 0x000fea0003800000 */
[----:B------:R0:W-:Y:S01]  /*0690*/  UTMACMDFLUSH ;  /* 0x00000000000079b7 */ /* 0x0001e20000000000 */
[----:B------:R-:W-:Y:S05]  /*06a0*/  @P0 BRA `(.L_x_13) ;  /* 0x0000000000040947 */ /* 0x000fea0003800000 */
[----:B------:R-:W-:-:S04]  /*06b0*/  DEPBAR.LE SB0, 0x0 ;  /* 0x000080000000791a */ /* 0x000fc80000000000 */
.L_x_13:
[----:B------:R-:W-:Y:S05]  /*06c0*/  WARPSYNC.ALL ;  /* 0x0000000000007948 */ /* 0x000fea0003800000 */
[----:B-----5:R-:W-:Y:S06]  /*06d0*/  BAR.SYNC.DEFER_BLOCKING 0x0 ;  /* 0x0000000000007b1d */ /* 0x020fec0000010000 */
[----:B------:R-:W-:Y:S02]  /*06e0*/  BSSY B1, `(.L_x_14) ;  /* 0x000000b000017945 */ /* 0x000fe40003800000 */
[----:B------:R-:W-:Y:S06]  /*06f0*/  BAR.SYNC.DEFER_BLOCKING 0x0 ;  /* 0x0000000000007b1d */ /* 0x000fec0000010000 */
[----:B------:R1:W-:Y:S01]  /*0700*/  @!P0 STS [R12], RZ ;  /* 0x000000ff0c008388 */ /* 0x0003e20000000800 */
[----:B------:R-:W-:Y:S01]  /*0710*/  NOP ;  /* 0x0000000000007918 */ /* 0x000fe20000000000 */
[----:B------:R-:W-:Y:S05]  /*0720*/  @P2 BRA `(.L_x_15) ;  /* 0x0000000000182947 */ /* 0x000fea0003800000 */
[----:B-123--:R-:W1:Y:S01]  /*0730*/  LDS R0, [UR24+0x8] ;  /* 0x00000818ff007984 */ /* 0x00ee620008000800 */
[----:B------:R-:W2:Y:S01]  /*0740*/  LDC.64 R10, c[0x0][0x218] ;  /* 0x00008600ff0a7b82 */ /* 0x000ea20000000a00 */
[----:B----4-:R-:W-:Y:S02]  /*0750*/  IMAD.MOV.U32 R5, RZ, RZ, 0x70 ;  /* 0x00000070ff057424 */ /* 0x010fe400078e00ff */
[----:B--2---:R2:W-:Y:S03]  /*0760*/  STS.64 [UR24], R10 ;  /* 0x0000000aff007988 */ /* 0x0045e60008000a18 */
[----:B-1----:R-:W-:-:S05]  /*0770*/  LOP3.LUT R0, R0, 0x10, R5, 0xd8, !PT ;  /* 0x0000001000007812 */ /* 0x002fca00078ed805 */
[----:B------:R2:W-:Y:S02]  /*0780*/  STS [UR24+0x8], R0 ;  /* 0x00000800ff007988 */ /* 0x0005e40008000818 */
.L_x_15:
[----:B----4-:R-:W-:Y:S05]  /*0790*/  BSYNC B1 ;  /* 0x0000000000017941 */ /* 0x010fea0003800000 */
.L_x_14:
[----:B------:R-:W-:Y:S04]  /*07a0*/  BSSY B2, `(.L_x_16) ;  /* 0x000000f000027945 */ /* 0x000fe80003800000 */
[----:B------:R-:W-:Y:S04]  /*07b0*/  BSSY B1, `(.L_x_17) ;  /* 0x000000c000017945 */ /* 0x000fe80003800000 */
[----:B------:R-:W-:Y:S05]  /*07c0*/  @P2 BRA `(.L_x_18) ;  /* 0x0000000000282947 */ /* 0x000fea0003800000 */
[----:B-123--:R-:W1:Y:S01]  /*07d0*/  LDS R0, [UR24+0x34] ;  /* 0x00003418ff007984 */ /* 0x00ee620008000800 */
[----:B------:R-:W-:Y:S01]  /*07e0*/  IMAD.MOV.U32 R5, RZ, RZ, 0x1f000000 ;  /* 0x1f000000ff057424 */ /* 0x000fe200078e00ff */
[----:B------:R-:W-:Y:S05]  /*07f0*/  @P2 BREAK B1 ;  /* 0x0000000000012942 */ /* 0x000fea0003800000 */
[----:B-1----:R-:W-:-:S05]  /*0800*/  LOP3.LUT R0, R0, 0xff000000, R5, 0xb8, !PT ;  /* 0xff00000000007812 */ /* 0x002fca00078eb805 */
[----:B------:R1:W-:Y:S01]  /*0810*/  STS [UR24+0x34], R0 ;  /* 0x00003400ff007988 */ /* 0x0003e20008000818 */
[----:B------:R-:W-:Y:S05]  /*0820*/  @P2 BRA `(.L_x_19) ;  /* 0x0000000000182947 */ /* 0x000fea0003800000 */
[----:B------:R-:W2:Y:S01]  /*0830*/  LDS R5, [UR24+0x38] ;  /* 0x00003818ff057984 */ /* 0x000ea20008000800 */
[----:B-1----:R-:W-:-:S05]  /*0840*/  IMAD.MOV.U32 R0, RZ, RZ, 0xff ;  /* 0x000000ffff007424 */ /* 0x002fca00078e00ff */
[----:B--2---:R-:W-:-:S05]  /*0850*/  LOP3.LUT R0, R5, 0xff, R0, 0xb8, !PT ;  /* 0x000000ff05007812 */ /* 0x004fca00078eb800 */
[----:B------:R4:W-:Y:S02]  /*0860*/  STS [UR24+0x38], R0 ;  /* 0x00003800ff007988 */ /* 0x0009e40008000818 */
.L_x_18:
[----:B------:R-:W-:Y:S05]  /*0870*/  BSYNC B1 ;  /* 0x0000000000017941 */ /* 0x000fea0003800000 */
.L_x_17:
[----:B------:R1:W-:Y:S02]  /*0880*/  @!P2 STS [UR24+0x20], R9 ;  /* 0x00002009ff00a988 */ /* 0x0003e40008000818 */
.L_x_19:
[----:B------:R-:W-:Y:S05]  /*0890*/  BSYNC B2 ;  /* 0x0000000000027941 */ /* 0x000fea0003800000 */
.L_x_16:
[----:B------:R-:W-:Y:S05]  /*08a0*/  WARPSYNC.ALL ;  /* 0x0000000000007948 */ /* 0x000fea0003800000 */
[----:B-1234-:R-:W1:Y:S01]  /*08b0*/  LDC R0, c[0x0][0x22c] ;  /* 0x00008b00ff007b82 */ /* 0x01ee620000000800 */
[----:B------:R-:W-:Y:S01]  /*08c0*/  BSSY B2, `(.L_x_20) ;  /* 0x0000010000027945 */ /* 0x000fe20003800000 */
[----:B-1----:R-:W-:-:S05]  /*08d0*/  VIADD R0, R0, 0xffffffff ;  /* 0xffffffff00007836 */ /* 0x002fca0000000000 */
[----:B------:R1:W-:Y:S01]  /*08e0*/  @!P2 STS [UR24+0x24], R0 ;  /* 0x00002400ff00a988 */ /* 0x0003e20008000818 */
[----:B------:R-:W-:Y:S05]  /*08f0*/  @P2 BRA `(.L_x_21) ;  /* 0x0000000000302947 */ /* 0x000fea0003800000 */
[----:B------:R-:W2:Y:S01]  /*0900*/  LDS R5, [UR24+0x34] ;  /* 0x00003418ff057984 */ /* 0x000ea20008000800 */
[----:B------:R-:W3:Y:S03]  /*0910*/  LDC.64 R10, c[0x0][0x240] ;  /* 0x00009000ff0a7b82 */ /* 0x000ee60000000a00 */
[----:B------:R-:W4:Y:S01]  /*0920*/  LDS R4, [UR24+0x1c] ;  /* 0x00001c18ff047984 */ /* 0x000f220008000800 */
[C---:B---3--:R-:W-:Y:S01]  /*0930*/  SHF.L.U64.HI R8, R10.reuse, 0x1, R11 ;  /* 0x000000010a087819 */ /* 0x048fe2000001020b */
[----:B------:R-:W-:-:S03]  /*0940*/  IMAD.SHL.U32 R7, R10, 0x2, RZ ;  /* 0x000000020a077824 */ /* 0x000fc600078e00ff */
[--C-:B------:R-:W-:Y:S02]  /*0950*/  SHF.R.U32.HI R9, RZ, 0x4, R8.reuse ;  /* 0x00000004ff097819 */ /* 0x100fe40000011608 */
[----:B------:R-:W-:-:S05]  /*0960*/  SHF.R.U64 R7, R7, 0x4, R8 ;  /* 0x0000000407077819 */ /* 0x000fca0000001208 */
[----:B------:R3:W-:Y:S01]  /*0970*/  STS [UR24+0xc], R7 ;  /* 0x00000c07ff007988 */ /* 0x0007e20008000818 */
[----:B--2---:R-:W-:Y:S02]  /*0980*/  LOP3.LUT R5, R5, 0x7, RZ, 0xb8, !PT ;  /* 0x0000000705057812 */ /* 0x004fe400078eb8ff */
[----:B----4-:R-:W-:-:S03]  /*0990*/  LOP3.LUT R4, R4, 0xf, R9, 0xb8, !PT ;  /* 0x0000000f04047812 */ /* 0x010fc600078eb809 */
[----:B------:R3:W-:Y:S04]  /*09a0*/  STS [UR24+0x34], R5 ;  /* 0x00003405ff007988 */ /* 0x0007e80008000818 */
[----:B------:R3:W-:Y:S02]  /*09b0*/  STS [UR24+0x1c], R4 ;  /* 0x00001c04ff007988 */ /* 0x0007e40008000818 */
.L_x_21:
[----:B------:R-:W-:Y:S05]  /*09c0*/  BSYNC B2 ;  /* 0x0000000000027941 */ /* 0x000fea0003800000 */
.L_x_20:
[----:B------:R-:W-:Y:S04]  /*09d0*/  BSSY B3, `(.L_x_22) ;  /* 0x000001a000037945 */ /* 0x000fe80003800000 */
[----:B------:R-:W-:Y:S04]  /*09e0*/  BSSY B2, `(.L_x_23) ;  /* 0x0000015000027945 */ /* 0x000fe80003800000 */
[----:B------:R-:W-:Y:S05]  /*09f0*/  @P2 BRA `(.L_x_24) ;  /* 0x0000000000202947 */ /* 0x000fea0003800000 */
[----:B---3--:R-:W2:Y:S02]  /*0a00*/  LDS R4, [UR24+0x34] ;  /* 0x00003418ff047984 */ /* 0x008ea40008000800 */
[----:B--2---:R-:W-:-:S05]  /*0a10*/  LOP3.LUT R4, R4, 0x38, RZ, 0xb8, !PT ;  /* 0x0000003804047812 */ /* 0x004fca00078eb8ff */
[----:B------:R2:W-:Y:S01]  /*0a20*/  STS [UR24+0x34], R4 ;  /* 0x00003404ff007988 */ /* 0x0005e20008000818 */
[----:B------:R-:W-:Y:S05]  /*0a30*/  @P2 BRA `(.L_x_25) ;  /* 0x0000000000202947 */ /* 0x000fea0003800000 */
[----:B--2---:R-:W2:Y:S01]  /*0a40*/  LDS R4, [UR24+0x8] ;  /* 0x00000818ff047984 */ /* 0x004ea20008000800 */
[----:B------:R-:W-:-:S05]  /*0a50*/  IMAD.MOV.U32 R5, RZ, RZ, 0x780 ;  /* 0x00000780ff057424 */ /* 0x000fca00078e00ff */
[----:B--2---:R-:W-:-:S05]  /*0a60*/  LOP3.LUT R4, R4, 0x500, R5, 0xd8, !PT ;  /* 0x0000050004047812 */ /* 0x004fca00078ed805 */
[----:B------:R2:W-:Y:S02]  /*0a70*/  STS [UR24+0x8], R4 ;  /* 0x00000804ff007988 */ /* 0x0005e40008000818 */
.L_x_24:
[----:B------:R-:W-:Y:S05]  /*0a80*/  @P2 BRA `(.L_x_26) ;  /* 0x0000000000282947 */ /* 0x000fea0003800000 */
[----:B--23--:R-:W2:Y:S02]  /*0a90*/  LDS R4, [UR24+0x8] ;  /* 0x00000818ff047984 */ /* 0x00cea40008000800 */
[----:B--2---:R-:W-:-:S05]  /*0aa0*/  LOP3.LUT R4, R4, 0x1800, RZ, 0xb8, !PT ;  /* 0x0000180004047812 */ /* 0x004fca00078eb8ff */
[----:B------:R3:W-:Y:S02]  /*0ab0*/  STS [UR24+0x8], R4 ;  /* 0x00000804ff007988 */ /* 0x0007e40008000818 */
.L_x_25:
[----:B------:R-:W-:Y:S05]  /*0ac0*/  @P2 BREAK B2 ;  /* 0x0000000000022942 */ /* 0x000fea0003800000 */
[----:B------:R-:W-:Y:S05]  /*0ad0*/  @P2 BRA `(.L_x_27) ;  /* 0x0000000000242947 */ /* 0x000fea0003800000 */
[----:B--23--:R-:W2:Y:S01]  /*0ae0*/  LDS R4, [UR24+0x8] ;  /* 0x00000818ff047984 */ /* 0x00cea20008000800 */
[----:B------:R-:W-:-:S05]  /*0af0*/  IMAD.MOV.U32 R5, RZ, RZ, 0x6000 ;  /* 0x00006000ff057424 */ /* 0x000fca00078e00ff */
[----:B--2---:R-:W-:-:S04]  /*0b00*/  LOP3.LUT R4, R4, 0x4000, R5, 0xd8, !PT ;  /* 0x0000400004047812 */ /* 0x004fc800078ed805 */
[----:B------:R-:W-:-:S05]  /*0b10*/  LOP3.LUT R4, R4, 0x400000, RZ, 0xb8, !PT ;  /* 0x0040000004047812 */ /* 0x000fca00078eb8ff */
[----:B------:R4:W-:Y:S02]  /*0b20*/  STS [UR24+0x8], R4 ;  /* 0x00000804ff007988 */ /* 0x0009e40008000818 */
.L_x_26:
[----:B------:R-:W-:Y:S05]  /*0b30*/  BSYNC B2 ;  /* 0x0000000000027941 */ /* 0x000fea0003800000 */
.L_x_23:
[----:B--234-:R-:W2:Y:S02]  /*0b40*/  @!P2 LDS R4, [UR24+0x8] ;  /* 0x00000818ff04a984 */ /* 0x01cea40008000800 */
[----:B--2---:R-:W-:-:S05]  /*0b50*/  @!P2 LOP3.LUT R4, R4, 0x8000, RZ, 0xb8, !PT ;  /* 0x000080000404a812 */ /* 0x004fca00078eb8ff */
[----:B------:R4:W-:Y:S02]  /*0b60*/  @!P2 STS [UR24+0x8], R4 ;  /* 0x00000804ff00a988 */ /* 0x0009e40008000818 */
.L_x_27:
[----:B------:R-:W-:Y:S05]  /*0b70*/  BSYNC B3 ;  /* 0x0000000000037941 */ /* 0x000fea0003800000 */
.L_x_22:
[----:B------:R-:W-:Y:S05]  /*0b80*/  WARPSYNC.ALL ;  /* 0x0000000000007948 */ /* 0x000fea0003800000 */
[----:B------:R-:W-:-:S04]  /*0b90*/  UIADD3 UR29, UR5, 0x80, URZ ;  /* 0x00000080051d7890 */ /* 0x000fc8000fffe03f */
[----:B------:R-:W-:-:S04]  /*0ba0*/  UIADD3 UR28, UP0, UR29, UR30, URZ ;  /* 0x0000001e1d1c7290 */ /* 0x000fc8000ff1e03f */
[----:B------:R-:W-:Y:S01]  /*0bb0*/  ULEA.HI.X.SX32 UR29, UR29, UR31, 0x1, UP0 ;  /* 0x0000001f1d1d7291 */ /* 0x000fe200080f0e3f */
[----:B------:R-:W-:Y:S11]  /*0bc0*/  @P0 BRA `(.L_x_28) ;  /* 0x0000000000280947 */ /* 0x000ff60003800000 */
[----:B--234-:R-:W2:Y:S01]  /*0bd0*/  S2R R4, SR_LANEID ;  /* 0x0000000000047919 */ /* 0x01cea20000000000 */
[----:B------:R-:W-:Y:S05]  /*0be0*/  WARPSYNC.ALL ;  /* 0x0000000000007948 */ /* 0x000fea0003800000 */
[----:B--2---:R-:W-:-:S05]  /*0bf0*/  IMAD.SHL.U32 R8, R4, 0x4, RZ ;  /* 0x0000000404087824 */ /* 0x004fca00078e00ff */
[----:B------:R-:W2:Y:S01]  /*0c00*/  LDS R7, [R8+UR24] ;  /* 0x0000001808077984 */ /* 0x000ea20008000800 */
[----:B------:R-:W-:-:S05]  /*0c10*/  IADD3 R4, P1, R8, UR28, RZ ;  /* 0x0000001c08047c10 */ /* 0x000fca000ff3e0ff */
[----:B------:R-:W-:-:S05]  /*0c20*/  IMAD.X R5, RZ, RZ, UR29, P1 ;  /* 0x0000001dff057e24 */ /* 0x000fca00088e06ff */
[----:B--2---:R2:W5:Y:S01]  /*0c30*/  ATOMG.E.EXCH.STRONG.GPU PT, RZ, [R4], R7 ;  /* 0x0000000704ff73a8 */ /* 0x00456200041ee100 */
[----:B------:R-:W-:-:S04]  /*0c40*/  DEPBAR {5,4,3,2,1,0} ;  /* 0x0000003f0000791a */ /* 0x000fc80000000000 */
[----:B------:R2:W-:Y:S01]  /*0c50*/  UTMACCTL.IV [UR28] ;  /* 0x000000001c0079b9 */ /* 0x0005e20008000000 */
[----:B------:R-:W-:Y:S01]  /*0c60*/  NOP ;  /* 0x0000000000007918 */ /* 0x000fe20000000000 */
.L_x_28:
[----:B------:R-:W-:Y:S05]  /*0c70*/  @P0 BRA `(.L_x_29) ;  /* 0x00000000000c0947 */ /* 0x000fea0003800000 */
[----:B------:R0:W-:Y:S01]  /*0c80*/  UTMACMDFLUSH ;  /* 0x00000000000079b7 */ /* 0x0001e20000000000 */
[----:B------:R-:W-:Y:S05]  /*0c90*/  @P0 BRA `(.L_x_29) ;  /* 0x0000000000040947 */ /* 0x000fea0003800000 */
[----:B------:R-:W-:-:S04]  /*0ca0*/  DEPBAR.LE SB0, 0x0 ;  /* 0x000080000000791a */ /* 0x000fc80000000000 */
.L_x_29:
[----:B------:R-:W-:Y:S05]  /*0cb0*/  WARPSYNC.ALL ;  /* 0x0000000000007948 */ /* 0x000fea0003800000 */
[----:B-----5:R-:W-:Y:S06]  /*0cc0*/  BAR.SYNC.DEFER_BLOCKING 0x0 ;  /* 0x0000000000007b1d */ /* 0x020fec0000010000 */
[----:B------:R-:W-:Y:S02]  /*0cd0*/  BSSY B3, `(.L_x_30) ;  /* 0x000000b000037945 */ /* 0x000fe40003800000 */
[----:B------:R-:W-:Y:S06]  /*0ce0*/  BAR.SYNC.DEFER_BLOCKING 0x0 ;  /* 0x0000000000007b1d */ /* 0x000fec0000010000 */
[----:B------:R1:W-:Y:S01]  /*0cf0*/  @!P0 STS [R12], RZ ;  /* 0x000000ff0c008388 */ /* 0x0003e20000000800 */
[----:B------:R-:W-:Y:S01]  /*0d00*/  NOP ;  /* 0x0000000000007918 */ /* 0x000fe20000000000 */
[----:B------:R-:W-:Y:S05]  /*0d10*/  @P2 BRA `(.L_x_31) ;  /* 0x0000000000182947 */ /* 0x000fea0003800000 */
[----:B--234-:R-:W2:Y:S01]  /*0d20*/  LDS R4, [UR24+0x8] ;  /* 0x00000818ff047984 */ /* 0x01cea20008000800 */
[----:B------:R-:W3:Y:S01]  /*0d30*/  LDC.64 R8, c[0x0][0x220] ;  /* 0x00008800ff087b82 */ /* 0x000ee20000000a00 */
[----:B------:R-:W-:Y:S02]  /*0d40*/  IMAD.MOV.U32 R5, RZ, RZ, 0x70 ;  /* 0x00000070ff057424 */ /* 0x000fe400078e00ff */
[----:B---3--:R3:W-:Y:S03]  /*0d50*/  STS.64 [UR24], R8 ;  /* 0x00000008ff007988 */ /* 0x0087e60008000a18 */
[----:B--2---:R-:W-:-:S05]  /*0d60*/  LOP3.LUT R4, R4, 0x10, R5, 0xd8, !PT ;  /* 0x0000001004047812 */ /* 0x004fca00078ed805 */
[----:B------:R3:W-:Y:S02]  /*0d70*/  STS [UR24+0x8], R4 ;  /* 0x00000804ff007988 */ /* 0x0007e40008000818 */
.L_x_31:
[----:B--2---:R-:W-:Y:S05]  /*0d80*/  BSYNC B3 ;  /* 0x0000000000037941 */ /* 0x004fea0003800000 */
.L_x_30:
[----:B------:R-:W-:Y:S04]  /*0d90*/  BSSY B4, `(.L_x_32) ;  /* 0x0000011000047945 */ /* 0x000fe80003800000 */
[----:B------:R-:W-:Y:S04]  /*0da0*/  BSSY B3, `(.L_x_33) ;  /* 0x000000e000037945 */ /* 0x000fe80003800000 */
[----:B------:R-:W-:Y:S05]  /*0db0*/  @P2 BRA `(.L_x_34) ;  /* 0x0000000000242947 */ /* 0x000fea0003800000 */
[----:B---34-:R-:W2:Y:S01]  /*0dc0*/  LDS R4, [UR24+0x34] ;  /* 0x00003418ff047984 */ /* 0x018ea20008000800 */
[----:B------:R-:W-:-:S05]  /*0dd0*/  IMAD.MOV.U32 R5, RZ, RZ, 0x3f000000 ;  /* 0x3f000000ff057424 */ /* 0x000fca00078e00ff */
[----:B--2---:R-:W-:-:S05]  /*0de0*/  LOP3.LUT R4, R4, 0xff000000, R5, 0xb8, !PT ;  /* 0xff00000004047812 */ /* 0x004fca00078eb805 */
[----:B------:R2:W-:Y:S01]  /*0df0*/  STS [UR24+0x34], R4 ;  /* 0x00003404ff007988 */ /* 0x0005e20008000818 */
[----:B------:R-:W-:Y:S05]  /*0e00*/  @P2 BRA `(.L_x_35) ;  /* 0x00000000001c2947 */ /* 0x000fea0003800000 */
[----:B--2---:R-:W2:Y:S01]  /*0e10*/  LDS R4, [UR24+0x38] ;  /* 0x00003818ff047984 */ /* 0x004ea20008000800 */
[----:B------:R-:W-:-:S05]  /*0e20*/  IMAD.MOV.U32 R5, RZ, RZ, 0x7f ;  /* 0x0000007fff057424 */ /* 0x000fca00078e00ff */
[----:B--2---:R-:W-:-:S05]  /*0e30*/  LOP3.LUT R4, R4, 0xff, R5, 0xb8, !PT ;  /* 0x000000ff04047812 */ /* 0x004fca00078eb805 */
[----:B------:R2:W-:Y:S02]  /*0e40*/  STS [UR24+0x38], R4 ;  /* 0x00003804ff007988 */ /* 0x0005e40008000818 */
.L_x_34:
[----:B------:R-:W-:Y:S05]  /*0e50*/  @P2 BREAK B3 ;  /* 0x0000000000032942 */ /* 0x000fea0003800000 */
[----:B------:R-:W-:Y:S05]  /*0e60*/  @P2 BRA `(.L_x_36) ;  /* 0x00000000000c2947 */ /* 0x000fea0003800000 */
[----:B------:R1:W-:Y:S02]  /*0e70*/  STS [UR24+0x20], R0 ;  /* 0x00002000ff007988 */ /* 0x0003e40008000818 */
.L_x_35:
[----:B------:R-:W-:Y:S05]  /*0e80*/  BSYNC B3 ;  /* 0x0000000000037941 */ /* 0x000fea0003800000 */
.L_x_33:
[----:B------:R1:W-:Y:S02]  /*0e90*/  @!P2 STS [UR24+0x24], R6 ;  /* 0x00002406ff00a988 */ /* 0x0003e40008000818 */
.L_x_36:
[----:B------:R-:W-:Y:S05]  /*0ea0*/  BSYNC B4 ;  /* 0x0000000000047941 */ /* 0x000fea0003800000 */
.L_x_32:
[----:B------:R-:W-:Y:S05]  /*0eb0*/  WARPSYNC.ALL ;  /* 0x0000000000007948 */ /* 0x000fea0003800000 */
[----:B------:R-:W-:Y:S04]  /*0ec0*/  BSSY B4, `(.L_x_37) ;  /* 0x000000e000047945 */ /* 0x000fe80003800000 */
[----:B------:R-:W-:Y:S05]  /*0ed0*/  @P2 BRA `(.L_x_38) ;  /* 0x0000000000302947 */ /* 0x000fea0003800000 */
[----:B--234-:R-:W2:Y:S01]  /*0ee0*/  LDS R4, [UR24+0x34] ;  /* 0x00003418ff047984 */ /* 0x01cea20008000800 */
[----:B------:R-:W3:Y:S03]  /*0ef0*/  LDC.64 R8, c[0x0][0x248] ;  /* 0x00009200ff087b82 */ /* 0x000ee60000000a00 */
[----:B-1----:R-:W1:Y:S01]  /*0f00*/  LDS R0, [UR24+0x1c] ;  /* 0x00001c18ff007984 */ /* 0x002e620008000800 */
[C---:B---3--:R-:W-:Y:S01]  /*0f10*/  SHF.L.U64.HI R6, R8.reuse, 0x1, R9 ;  /* 0x0000000108067819 */ /* 0x048fe20000010209 */
[----:B------:R-:W-:-:S03]  /*0f20*/  IMAD.SHL.U32 R5, R8, 0x2, RZ ;  /* 0x0000000208057824 */ /* 0x000fc600078e00ff */
[--C-:B------:R-:W-:Y:S02]  /*0f30*/  SHF.R.U32.HI R7, RZ, 0x4, R6.reuse ;  /* 0x00000004ff077819 */ /* 0x100fe40000011606 */
[----:B------:R-:W-:-:S05]  /*0f40*/  SHF.R.U64 R5, R5, 0x4, R6 ;  /* 0x0000000405057819 */ /* 0x000fca0000001206 */
[----:B------:R3:W-:Y:S01]  /*0f50*/  STS [UR24+0xc], R5 ;  /* 0x00000c05ff007988 */ /* 0x0007e20008000818 */
[----:B--2---:R-:W-:Y:S02]  /*0f60*/  LOP3.LUT R4, R4, 0x7, RZ, 0xb8, !PT ;  /* 0x0000000704047812 */ /* 0x004fe400078eb8ff */
[----:B-1----:R-:W-:-:S03]  /*0f70*/  LOP3.LUT R0, R0, 0xf, R7, 0xb8, !PT ;  /* 0x0000000f00007812 */ /* 0x002fc600078eb807 */
[----:B------:R3:W-:Y:S04]  /*0f80*/  STS [UR24+0x34], R4 ;  /* 0x00003404ff007988 */ /* 0x0007e80008000818 */
[----:B------:R3:W-:Y:S02]  /*0f90*/  STS [UR24+0x1c], R0 ;  /* 0x00001c00ff007988 */ /* 0x0007e40008000818 */
.L_x_38:
[----:B------:R-:W-:Y:S05]  /*0fa0*/  BSYNC B4 ;  /* 0x0000000000047941 */ /* 0x000fea0003800000 */
.L_x_37:
[----:B------:R-:W-:Y:S04]  /*0fb0*/  BSSY B4, `(.L_x_39) ;  /* 0x000001a000047945 */ /* 0x000fe80003800000 */
[----:B------:R-:W-:Y:S04]  /*0fc0*/  BSSY B5, `(.L_x_40) ;  /* 0x0000015000057945 */ /* 0x000fe80003800000 */
[----:B------:R-:W-:Y:S05]  /*0fd0*/  @P2 BRA `(.L_x_41) ;  /* 0x0000000000202947 */ /* 0x000fea0003800000 */
[----:B-1-3--:R-:W1:Y:S02]  /*0fe0*/  LDS R0, [UR24+0x34] ;  /* 0x00003418ff007984 */ /* 0x00ae640008000800 */
[----:B-1----:R-:W-:-:S05]  /*0ff0*/  LOP3.LUT R0, R0, 0x38, RZ, 0xb8, !PT ;  /* 0x0000003800007812 */ /* 0x002fca00078eb8ff */
[----:B------:R1:W-:Y:S01]  /*1000*/  STS [UR24+0x34], R0 ;  /* 0x00003400ff007988 */ /* 0x0003e20008000818 */
[----:B------:R-:W-:Y:S05]  /*1010*/  @P2 BRA `(.L_x_42) ;  /* 0x0000000000202947 */ /* 0x000fea0003800000 */
[----:B-1----:R-:W1:Y:S01]  /*1020*/  LDS R0, [UR24+0x8] ;  /* 0x00000818ff007984 */ /* 0x002e620008000800 */
[----:B------:R-:W-:-:S05]  /*1030*/  IMAD.MOV.U32 R5, RZ, RZ, 0x780 ;  /* 0x00000780ff057424 */ /* 0x000fca00078e00ff */
[----:B-1----:R-:W-:-:S05]  /*1040*/  LOP3.LUT R0, R0, 0x500, R5, 0xd8, !PT ;  /* 0x0000050000007812 */ /* 0x002fca00078ed805 */
[----:B------:R1:W-:Y:S02]  /*1050*/  STS [UR24+0x8], R0 ;  /* 0x00000800ff007988 */ /* 0x0003e40008000818 */
.L_x_41:
[----:B------:R-:W-:Y:S05]  /*1060*/  @P2 BRA `(.L_x_43) ;  /* 0x0000000000282947 */ /* 0x000fea0003800000 */
[----:B-1-3--:R-:W1:Y:S02]  /*1070*/  LDS R0, [UR24+0x8] ;  /* 0x00000818ff007984 */ /* 0x00ae640008000800 */
[----:B-1----:R-:W-:-:S05]  /*1080*/  LOP3.LUT R0, R0, 0x1800, RZ, 0xb8, !PT ;  /* 0x0000180000007812 */ /* 0x002fca00078eb8ff */
[----:B------:R3:W-:Y:S02]  /*1090*/  STS [UR24+0x8], R0 ;  /* 0x00000800ff007988 */ /* 0x0007e40008000818 */
.L_x_42:
[----:B------:R-:W-:Y:S05]  /*10a0*/  @P2 BREAK B5 ;  /* 0x0000000000052942 */ /* 0x000fea0003800000 */
[----:B------:R-:W-:Y:S05]  /*10b0*/  @P2 BRA `(.L_x_44) ;  /* 0x0000000000242947 */ /* 0x000fea0003800000 */
[----:B-1-3--:R-:W1:Y:S01]  /*10c0*/  LDS R0, [UR24+0x8] ;  /* 0x00000818ff007984 */ /* 0x00ae620008000800 */
[----:B------:R-:W-:-:S05]  /*10d0*/  IMAD.MOV.U32 R5, RZ, RZ, 0x6000 ;  /* 0x00006000ff057424 */ /* 0x000fca00078e00ff */
[----:B-1----:R-:W-:-:S04]  /*10e0*/  LOP3.LUT R0, R0, 0x6000, R5, 0xd8, !PT ;  /* 0x0000600000007812 */ /* 0x002fc800078ed805 */
[----:B------:R-:W-:-:S05]  /*10f0*/  LOP3.LUT R0, R0, 0x400000, RZ, 0xb8, !PT ;  /* 0x0040000000007812 */ /* 0x000fca00078eb8ff */
[----:B------:R1:W-:Y:S02]  /*1100*/  STS [UR24+0x8], R0 ;  /* 0x00000800ff007988 */ /* 0x0003e40008000818 */
.L_x_43:
[----:B------:R-:W-:Y:S05]  /*1110*/  BSYNC B5 ;  /* 0x0000000000057941 */ /* 0x000fea0003800000 */
.L_x_40:
[----:B-1-3--:R-:W1:Y:S02]  /*1120*/  @!P2 LDS R0, [UR24+0x8] ;  /* 0x00000818ff00a984 */ /* 0x00ae640008000800 */
[----:B-1----:R-:W-:-:S05]  /*1130*/  @!P2 LOP3.LUT R0, R0, 0x8000, RZ, 0xb8, !PT ;  /* 0x000080000000a812 */ /* 0x002fca00078eb8ff */
[----:B------:R1:W-:Y:S02]  /*1140*/  @!P2 STS [UR24+0x8], R0 ;  /* 0x00000800ff00a988 */ /* 0x0003e40008000818 */
.L_x_44:
[----:B------:R-:W-:Y:S05]  /*1150*/  BSYNC B4 ;  /* 0x0000000000047941 */ /* 0x000fea0003800000 */
.L_x_39:
[----:B------:R-:W-:Y:S05]  /*1160*/  WARPSYNC.ALL ;  /* 0x0000000000007948 */ /* 0x000fea0003800000 */
[----:B------:R1:W-:Y:S01]  /*1170*/  STL [R1], RZ ;  /* 0x000000ff01007387 */ /* 0x0003e20000100800 */
[----:B------:R-:W-:Y:S01]  /*1180*/  UIADD3 UR5, UR5, 0x100, URZ ;  /* 0x0000010005057890 */ /* 0x000fe2000fffe03f */
[----:B------:R-:W-:Y:S02]  /*1190*/  ISETP.GE.AND P1, PT, R13, 0x1, PT ;  /* 0x000000010d00780c */ /* 0x000fe40003f26270 */
[----:B------:R-:W-:Y:S01]  /*11a0*/  CS2R R24, SRZ ;  /* 0x0000000000187805 */ /* 0x000fe2000001ff00 */
[----:B------:R1:W-:Y:S01]  /*11b0*/  STL [R1+0x4], RZ ;  /* 0x000004ff01007387 */ /* 0x0003e20000100800 */
[----:B------:R-:W-:Y:S01]  /*11c0*/  UIADD3 UR30, UP0, UR5, UR30, URZ ;  /* 0x0000001e051e7290 */ /* 0x000fe2000ff1e03f */
[----:B------:R-:W-:-:S02]  /*11d0*/  CS2R R26, SRZ ;  /* 0x00000000001a7805 */ /* 0x000fc4000001ff00 */
[----:B------:R-:W-:Y:S01]  /*11e0*/  CS2R R28, SRZ ;  /* 0x00000000001c7805 */ /* 0x000fe2000001ff00 */
[----:B------:R1:W-:Y:S01]  /*11f0*/  STL [R1+0x8], RZ ;  /* 0x000008ff01007387 */ /* 0x0003e20000100800 */
[----:B------:R-:W-:Y:S01]  /*1200*/  ULEA.HI.X.SX32 UR31, UR5, UR31, 0x1, UP0 ;  /* 0x0000001f051f7291 */ /* 0x000fe200080f0e3f */
[----:B------:R-:W-:Y:S02]  /*1210*/  CS2R R30, SRZ ;  /* 0x00000000001e7805 */ /* 0x000fe4000001ff00 */
[----:B------:R-:W-:Y:S01]  /*1220*/  CS2R R32, SRZ ;  /* 0x0000000000207805 */ /* 0x000fe2000001ff00 */
[----:B------:R1:W-:Y:S01]  /*1230*/  STL [R1+0xc], RZ ;  /* 0x00000cff01007387 */ /* 0x0003e20000100800 */
[----:B------:R-:W-:Y:S02]  /*1240*/  CS2R R34, SRZ ;  /* 0x0000000000227805 */ /* 0x000fe4000001ff00 */
[----:B------:R-:W-:Y:S02]  /*1250*/  CS2R R36, SRZ ;  /* 0x0000000000247805 */ /* 0x000fe4000001ff00 */
[----:B------:R-:W-:Y:S01]  /*1260*/  CS2R R38, SRZ ;  /* 0x0000000000267805 */ /* 0x000fe2000001ff00 */
[----:B------:R1:W-:Y:S01]  /*1270*/  STL [R1+0x10], RZ ;  /* 0x000010ff01007387 */ /* 0x0003e20000100800 */
[----:B------:R-:W-:-:S02]  /*1280*/  CS2R R40, SRZ ;  /* 0x0000000000287805 */ /* 0x000fc4000001ff00 */
        /* <DEDUP_REMOVED lines=55> */
[----:B------:R-:W-:Y:S01]  /*1600*/  CS2R R124, SRZ ;  /* 0x00000000007c7805 */ /* 0x000fe2000001ff00 */
[----:B------:R-:W-:-:S02]  /*1610*/  IMAD.MOV.U32 R126, RZ, RZ, RZ ;  /* 0x000000ffff7e7224 */ /* 0x000fc400078e00ff */
[----:B------:R1:W-:Y:S04]  /*1620*/  STL [R1+0x4c], RZ ;  /* 0x00004cff01007387 */ /* 0x0003e80000100800 */
        /* <DEDUP_REMOVED lines=107> */
[----:B------:R1:W-:Y:S01]  /*1ce0*/  STL [R1+0x1fc], RZ ;  /* 0x0001fcff01007387 */ /* 0x0003e20000100800 */
[----:B------:R-:W-:Y:S05]  /*1cf0*/  @P0 BRA `(.L_x_45) ;  /* 0x0000000000280947 */ /* 0x000fea0003800000 */
[----:B-1-3--:R-:W1:Y:S01]  /*1d00*/  S2R R0, SR_LANEID ;  /* 0x0000000000007919 */ /* 0x00ae620000000000 */
[----:B------:R-:W-:Y:S05]  /*1d10*/  WARPSYNC.ALL ;  /* 0x0000000000007948 */ /* 0x000fea0003800000 */
[----:B-1----:R-:W-:-:S05]  /*1d20*/  IMAD.SHL.U32 R0, R0, 0x4, RZ ;  /* 0x0000000400007824 */ /* 0x002fca00078e00ff */
[----:B------:R-:W1:Y:S01]  /*1d30*/  LDS R7, [R0+UR24] ;  /* 0x0000001800077984 */ /* 0x000e620008000800 */
[----:B--2-4-:R-:W-:-:S05]  /*1d40*/  IADD3 R4, P3, R0, UR30, RZ ;  /* 0x0000001e00047c10 */ /* 0x014fca000ff7e0ff */
[----:B------:R-:W-:-:S05]  /*1d50*/  IMAD.X R5, RZ, RZ, UR31, P3 ;  /* 0x0000001fff057e24 */ /* 0x000fca00098e06ff */
[----:B-1----:R1:W5:Y:S01]  /*1d60*/  ATOMG.E.EXCH.STRONG.GPU PT, RZ, [R4], R7 ;  /* 0x0000000704ff73a8 */ /* 0x00236200041ee100 */
[----:B------:R-:W-:-:S04]  /*1d70*/  DEPBAR {5,4,3,2,1,0} ;  /* 0x0000003f0000791a */ /* 0x000fc80000000000 */
[----:B------:R1:W-:Y:S01]  /*1d80*/  UTMACCTL.IV [UR30] ;  /* 0x000000001e0079b9 */ /* 0x0003e20008000000 */
[----:B------:R-:W-:Y:S01]  /*1d90*/  NOP ;  /* 0x0000000000007918 */ /* 0x000fe20000000000 */
.L_x_45:
[----:B------:R-:W-:Y:S05]  /*1da0*/  @P0 BRA `(.L_x_46) ;  /* 0x00000000000c0947 */ /* 0x000fea0003800000 */
[----:B------:R0:W-:Y:S01]  /*1db0*/  UTMACMDFLUSH ;  /* 0x00000000000079b7 */ /* 0x0001e20000000000 */
[----:B------:R-:W-:Y:S05]  /*1dc0*/  @P0 BRA `(.L_x_46) ;  /* 0x0000000000040947 */ /* 0x000fea0003800000 */
[----:B------:R-:W-:-:S04]  /*1dd0*/  DEPBAR.LE SB0, 0x0 ;  /* 0x000080000000791a */ /* 0x000fc80000000000 */
.L_x_46:
[----:B------:R-:W-:Y:S05]  /*1de0*/  WARPSYNC.ALL ;  /* 0x0000000000007948 */ /* 0x000fea0003800000 */
[----:B-----5:R-:W-:Y:S01]  /*1df0*/  BAR.SYNC.DEFER_BLOCKING 0x0 ;  /* 0x0000000000007b1d */ /* 0x020fe20000010000 */
[----:B------:R-:W-:Y:S01]  /*1e00*/  USHF.L.U32 UR15, UR25, 0x8, URZ ;  /* 0x00000008190f7899 */ /* 0x000fe2000800063f */
[----:B------:R-:W-:Y:S01]  /*1e10*/  IMAD.MOV.U32 R127, RZ, RZ, RZ ;  /* 0x000000ffff7f7224 */ /* 0x000fe200078e00ff */
[----:B------:R-:W-:Y:S01]  /*1e20*/  USHF.L.U32 UR11, UR32, 0x7, URZ ;  /* 0x00000007200b7899 */ /* 0x000fe2000800063f */
[----:B------:R-:W-:Y:S02]  /*1e30*/  CS2R R128, SRZ ;  /* 0x0000000000807805 */ /* 0x000fe4000001ff00 */
[----:B------:R-:W-:Y:S01]  /*1e40*/  CS2R R130, SRZ ;  /* 0x0000000000827805 */ /* 0x000fe2000001ff00 */
[----:B------:R-:W-:Y:S01]  /*1e50*/  VOTEU.ALL UP3, P2 ;  /* 0x00000000003f7886 */ /* 0x000fe20001060000 */
[----:B------:R-:W-:Y:S01]  /*1e60*/  UMOV UR6, 0x1 ;  /* 0x0000000100067882 */ /* 0x000fe20000000000 */
[----:B------:R-:W-:Y:S01]  /*1e70*/  VOTEU.ALL UP2, P2 ;  /* 0x00000000003f7886 */ /* 0x000fe20001040000 */
[----:B------:R-:W-:Y:S01]  /*1e80*/  VOTEU.ALL UP1, P2 ;  /* 0x00000000003f7886 */ /* 0x000fe20001020000 */
[----:B------:R-:W-:Y:S01]  /*1e90*/  VOTEU.ALL UP0, P2 ;  /* 0x00000000003f7886 */ /* 0x000fe20001000000 */
[----:B------:R-:W-:-:S04]  /*1ea0*/  @!UP3 UIADD3 UR8, -UR6, 0x100000, URZ ;  /* 0x001000000608b890 */ /* 0x000fc8000fffe13f */
[----:B------:R-:W-:Y:S02]  /*1eb0*/  @!UP3 USHF.L.U32 UR9, UR8, 0xb, URZ ;  /* 0x0000000b0809b899 */ /* 0x000fe4000800063f */
[----:B------:R-:W-:Y:S01]  /*1ec0*/  @!UP3 USHF.L.U32 UR8, UR8, 0x1, URZ ;  /* 0x000000010808b899 */ /* 0x000fe2000800063f */
[----:B------:R-:W-:Y:S01]  /*1ed0*/  CS2R R132, SRZ ;  /* 0x0000000000847805 */ /* 0x000fe2000001ff00 */
        /* <DEDUP_REMOVED lines=12> */
[----:B------:R-:W-:Y:S01]  /*1fa0*/  VOTEU.ALL UP3, P2 ;  /* 0x00000000003f7886 */ /* 0x000fe20001060000 */
[----:B------:R-:W-:Y:S02]  /*1fb0*/  CS2R R140, SRZ ;  /* 0x00000000008c7805 */ /* 0x000fe4000001ff00 */
[----:B------:R-:W-:Y:S02]  /*1fc0*/  CS2R R142, SRZ ;  /* 0x00000000008e7805 */ /* 0x000fe4000001ff00 */
[----:B------:R-:W-:Y:S02]  /*1fd0*/  CS2R R144, SRZ ;  /* 0x0000000000907805 */ /* 0x000fe4000001ff00 */
[----:B------:R-:W-:Y:S01]  /*1fe0*/  CS2R R146, SRZ ;  /* 0x0000000000927805 */ /* 0x000fe2000001ff00 */
[----:B------:R-:W2:Y:S02]  /*1ff0*/  FENCE.VIEW.ASYNC.S ;  /* 0x00000000000073c6 */ /* 0x000ea40000000000 */
[----:B--2---:R2:W3:Y:S02]  /*2000*/  @!UP2 SYNCS.EXCH.64 URZ, [UR24+0x18000], UR8 ;  /* 0x01800008183fa5b2 */ /* 0x0044e40008000100 */
[----:B---3--:R-:W-:Y:S01]  /*2010*/  BAR.SYNC.DEFER_BLOCKING 0x0 ;  /* 0x0000000000007b1d */ /* 0x008fe20000010000 */
[----:B------:R-:W-:-:S02]  /*2020*/  CS2R R148, SRZ ;  /* 0x0000000000947805 */ /* 0x000fc4000001ff00 */
[----:B------:R-:W-:-:S03]  /*2030*/  CS2R R150, SRZ ;  /* 0x0000000000967805 */ /* 0x000fc6000001ff00 */
[----:B------:R2:W3:Y:S02]  /*2040*/  @!UP1 SYNCS.EXCH.64 URZ, [UR24+0x18008], UR12 ;  /* 0x0180080c183f95b2 */ /* 0x0004e40008000100 */
[----:B---3--:R-:W-:Y:S06]  /*2050*/  BAR.SYNC.DEFER_BLOCKING 0x0 ;  /* 0x0000000000007b1d */ /* 0x008fec0000010000 */
[----:B------:R2:W3:Y:S02]  /*2060*/  @!UP0 SYNCS.EXCH.64 URZ, [UR24+0x18010], UR16 ;  /* 0x01801010183f85b2 */ /* 0x0004e40008000100 */
[----:B---3--:R-:W-:Y:S06]  /*2070*/  BAR.SYNC.DEFER_BLOCKING 0x0 ;  /* 0x0000000000007b1d */ /* 0x008fec0000010000 */
[----:B------:R2:W3:Y:S02]  /*2080*/  @!UP3 SYNCS.EXCH.64 URZ, [UR24+0x18018], UR6 ;  /* 0x01801806183fb5b2 */ /* 0x0004e40008000100 */
[----:B--2---:R-:W-:Y:S05]  /*2090*/  @!P1 BRA `(.L_x_47) ;  /* 0x0000001800989947 */ /* 0x004fea0003800000 */
[----:B------:R2:W-:Y:S01]  /*20a0*/  STL [R1], RZ ;  /* 0x000000ff01007387 */ /* 0x0005e20000100800 */
[----:B------:R-:W-:Y:S02]  /*20b0*/  CS2R R24, SRZ ;  /* 0x0000000000187805 */ /* 0x000fe4000001ff00 */
        /* <DEDUP_REMOVED lines=83> */
[----:B------:R-:W-:Y:S01]  /*25f0*/  CS2R R150, SRZ ;  /* 0x0000000000967805 */ /* 0x000fe2000001ff00 */
[----:B------:R-:W-:Y:S01]  /*2600*/  UMOV UR5, URZ ;  /* 0x0000003f00057c82 */ /* 0x000fe20008000000 */
[----:B------:R-:W-:Y:S01]  /*2610*/  UMOV UR10, URZ ;  /* 0x0000003f000a7c82 */ /* 0x000fe20008000000 */
        /* <DEDUP_REMOVED lines=105> */
[----:B------:R2:W-:Y:S02]  /*2cb0*/  STL [R1+0x1fc], RZ ;  /* 0x0001fcff01007387 */ /* 0x0005e40000100800 */
.L_x_49:
[----:B---3--:R-:W-:Y:S01]  /*2cc0*/  BAR.SYNC.DEFER_BLOCKING 0x0 ;  /* 0x0000000000007b1d */ /* 0x008fe20000010000 */
[----:B------:R-:W-:Y:S01]  /*2cd0*/  ULEA UR18, UR5, UR24, 0x3 ;  /* 0x0000001805127291 */ /* 0x000fe2000f8e183f */
[----:B-1----:R-:W-:Y:S01]  /*2ce0*/  @!P2 IMAD.MOV.U32 R0, RZ, RZ, 0x6000 ;  /* 0x00006000ff00a424 */ /* 0x002fe200078e00ff */
[----:B------:R-:W-:Y:S01]  /*2cf0*/  ELECT P0, URZ, PT ;  /* 0x00000000003f782f */ /* 0x000fe20003800000 */
[----:B------:R-:W-:-:S03]  /*2d00*/  ULEA UR8, UR5, UR24, 0xd ;  /* 0x0000001805087291 */ /* 0x000fc6000f8e683f */
[----:B------:R-:W-:Y:S02]  /*2d10*/  ISETP.LT.U32.AND P0, PT, R2, 0x20, P0 ;  /* 0x000000200200780c */ /* 0x000fe40000701070 */
[----:B------:R-:W-:Y:S01]  /*2d20*/  ELECT P1, URZ, PT ;  /* 0x00000000003f782f */ /* 0x000fe20003820000 */
[----:B------:R-:W-:-:S03]  /*2d30*/  UIADD3 UR8, UR8, 0x10000, URZ ;  /* 0x0001000008087890 */ /* 0x000fc6000fffe03f */
[----:B------:R-:W-:Y:S01]  /*2d40*/  ISETP.LT.U32.AND P1, PT, R2, 0x20, P1 ;  /* 0x000000200200780c */ /* 0x000fe20000f21070 */
[----:B------:R-:W-:Y:S01]  /*2d50*/  ULEA UR12, UR5, UR24, 0xe ;  /* 0x00000018050c7291 */ /* 0x000fe2000f8e703f */
[----:B------:R-:W-:-:S05]  /*2d60*/  UMOV UR14, UR10 ;  /* 0x0000000a000e7c82 */ /* 0x000fca0008000000 */
[----:B------:R-:W-:Y:S01]  /*2d70*/  VOTEU.ANY UP0, P0 ;  /* 0x00000000003f7886 */ /* 0x000fe20000000100 */
[----:B------:R-:W-:Y:S01]  /*2d80*/  VOTEU.ANY UP2, P0 ;  /* 0x00000000003f7886 */ /* 0x000fe20000040100 */
[----:B------:R1:W-:Y:S03]  /*2d90*/  @!P2 SYNCS.ARRIVE.TRANS64 RZ, [UR18+0x18000], R0 ;  /* 0x01800000ffffa9a7 */ /* 0x0003e60008000012 */
[----:B------:R-:W-:Y:S01]  /*2da0*/  @UP0 UIADD3 UR9, UR18, 0x18000, URZ ;  /* 0x0001800012090890 */ /* 0x000fe2000fffe03f */
[----:B------:R-:W-:Y:S01]  /*2db0*/  @UP0 UMOV UR6, UR26 ;  /* 0x0000001a00060c82 */ /* 0x000fe20008000000 */
[----:B------:R-:W-:Y:S01]  /*2dc0*/  @UP0 UMOV UR7, UR27 ;  /* 0x0000001b00070c82 */ /* 0x000fe20008000000 */
[----:B------:R-:W-:Y:S01]  /*2dd0*/  BAR.SYNC.DEFER_BLOCKING 0x0 ;  /* 0x0000000000007b1d */ /* 0x000fe20000010000 */
[----:B-1----:R-:W-:-:S05]  /*2de0*/  IMAD.U32 R0, RZ, RZ, UR4 ;  /* 0x00000004ff007e24 */ /* 0x002fca000f8e00ff */
[----:B------:R-:W-:Y:S01]  /*2df0*/  VOTEU.ANY UP1, P1 ;  /* 0x00000000003f7886 */ /* 0x000fe20000820100 */
[----:B------:R-:W-:Y:S01]  /*2e00*/  VOTEU.ANY UP3, P1 ;  /* 0x00000000003f7886 */ /* 0x000fe20000860100 */
[----:B------:R-:W-:-:S03]  /*2e10*/  SHF.L.U32 R0, R0, 0x1f, RZ ;  /* 0x0000001f00007819 */ /* 0x000fc600000006ff */
[----:B------:R-:W-:Y:S01]  /*2e20*/  @UP1 UIADD3 UR13, UR18, 0x18000, URZ ;  /* 0x00018000120d1890 */ /* 0x000fe2000fffe03f */
[----:B------:R-:W-:Y:S01]  /*2e30*/  @UP1 UMOV UR16, UR28 ;  /* 0x0000001c00101c82 */ /* 0x000fe20008000000 */
[----:B------:R-:W-:Y:S01]  /*2e40*/  @UP1 UMOV UR17, UR29 ;  /* 0x0000001d00111c82 */ /* 0x000fe20008000000 */
[----:B------:R1:W-:Y:S01]  /*2e50*/  @UP2 UTMALDG.2D [UR8], [UR6] ;  /* 0x00000008060025b4 */ /* 0x0003e20008008000 */
[----:B------:R3:W-:Y:S06]  /*2e60*/  MEMBAR.ALL.CTA ;  /* 0x0000000000007992 */ /* 0x0007ec0000008000 */
[----:B---3--:R-:W3:Y:S02]  /*2e70*/  FENCE.VIEW.ASYNC.S ;  /* 0x00000000000073c6 */ /* 0x008ee40000000000 */
[----:B---3--:R-:W-:Y:S06]  /*2e80*/  BAR.SYNC.DEFER_BLOCKING 0x0 ;  /* 0x0000000000007b1d */ /* 0x008fec0000010000 */
[----:B------:R1:W-:Y:S02]  /*2e90*/  @UP3 UTMALDG.2D [UR12], [UR16] ;  /* 0x0000000c100035b4 */ /* 0x0003e40008008000 */
[----:B------:R-:W-:Y:S06]  /*2ea0*/  BAR.SYNC.DEFER_BLOCKING 0x0 ;  /* 0x0000000000007b1d */ /* 0x000fec0000010000 */
[----:B------:R-:W3:Y:S02]  /*2eb0*/  SYNCS.PHASECHK.TRANS64.TRYWAIT P0, [UR18+0x18000], R0 ;  /* 0x01800000ff0075a7 */ /* 0x000ee40008000152 */
[----:B-1-3--:R-:W-:Y:S05]  /*2ec0*/  @!P0 BRA `(.L_x_48) ;  /* 0x0000002000448947 */ /* 0x00afea0003800000 */
.L_x_50:
[----:B------:R-:W-:Y:S01]  /*2ed0*/  STL.64 [R1+0x268], R150 ;  /* 0x0002689601007387 */ /* 0x000fe20000100a00 */
[----:B------:R-:W-:Y:S01]  /*2ee0*/  USHF.R.U32.HI UR6, URZ, 0x4, UR12 ;  /* 0x000000043f067899 */ /* 0x000fe2000801160c */
[----:B------:R-:W1:Y:S02]  /*2ef0*/  LDC R0, c[0x0][0x230] ;  /* 0x00008c00ff007b82 */ /* 0x000e640000000800 */
[----:B------:R-:W-:Y:S04]  /*2f00*/  STL.64 [R1+0x260], R148 ;  /* 0x0002609401007387 */ /* 0x000fe80000100a00 */
        /* <DEDUP_REMOVED lines=11> */
[----:B------:R3:W-:Y:S04]  /*2fc0*/  STL.64 [R1+0x200], R124 ;  /* 0x0002007c01007387 */ /* 0x0007e80000100a00 */
[----:B---3--:R-:W3:Y:S04]  /*2fd0*/  LDL.LU.64 R124, [R1] ;  /* 0x00000000017c7983 */ /* 0x008ee80000300a00 */
[----:B------:R-:W3:Y:S04]  /*2fe0*/  LDL.LU.64 R126, [R1+0x8] ;  /* 0x00000800017e7983 */ /* 0x000ee80000300a00 */
        /* <DEDUP_REMOVED lines=61> */
[----:B------:R-:W3:Y:S01]  /*33c0*/  LDL.LU.64 R250, [R1+0x1f8] ;  /* 0x0001f80001fa7983 */ /* 0x000ee20000300a00 */
[----:B------:R-:W-:-:S02]  /*33d0*/  USHF.R.U32.HI UR16, URZ, 0x4, UR8 ;  /* 0x000000043f107899 */ /* 0x000fc40008011608 */
[----:B------:R-:W-:Y:S02]  /*33e0*/  USGXT.U32 UR6, UR6, 0xe ;  /* 0x0000000e0606789a */ /* 0x000fe40008000000 */
[----:B------:R-:W-:Y:S01]  /*33f0*/  USGXT.U32 UR16, UR16, 0xe ;  /* 0x0000000e1010789a */ /* 0x000fe20008000000 */
[----:B------:R-:W-:Y:S01]  /*3400*/  UMOV UR19, 0x80000020 ;  /* 0x8000002000137882 */ /* 0x000fe20000000000 */
[----:B------:R-:W-:Y:S02]  /*3410*/  UMOV UR17, 0x80000020 ;  /* 0x8000002000117882 */ /* 0x000fe40000000000 */
[----:B------:R-:W-:Y:S01]  /*3420*/  UIADD3 UR20, UP0, UR16, 0x2, URZ ;  /* 0x0000000210147890 */ /* 0x000fe2000ff1e03f */
[----:B------:R-:W-:Y:S01]  /*3430*/  UMOV UR18, UR6 ;  /* 0x0000000600127c82 */ /* 0x000fe20008000000 */
[----:B------:R-:W-:Y:S01]  /*3440*/  UMOV UR8, URZ ;  /* 0x0000003f00087c82 */ /* 0x000fe20008000000 */
[----:B------:R-:W-:Y:S01]  /*3450*/  UMOV UR22, 0xfffffffe ;  /* 0xfffffffe00167882 */ /* 0x000fe20000000000 */
[----:B------:R-:W-:Y:S01]  /*3460*/  UMOV UR23, 0x7fffffdf ;  /* 0x7fffffdf00177882 */ /* 0x000fe20000000000 */
[----:B------:R-:W-:Y:S01]  /*3470*/  UMOV UR7, URZ ;  /* 0x0000003f00077c82 */ /* 0x000fe20008000000 */
[----:B------:R-:W-:-:S02]  /*3480*/  UIADD3.X UR21, UR8, -0x7fffffe0, URZ, UP0, !UPT ;  /* 0x8000002008157890 */ /* 0x000fc400087fe43f */
[----:B------:R-:W-:Y:S01]  /*3490*/  UIADD3.64 UR22, UR6, -UR22, URZ ;  /* 0x8000001606167297 */ /* 0x000fe2000fffe03f */
[----:B---3--:R-:W-:-:S06]  /*34a0*/  WARPGROUP.ARRIVE ;  /* 0x00000000000079c5 */ /* 0x008fcc0000000000 */
[----:B------:R-:W-:Y:S03]  /*34b0*/  HGMMA.64x256x16.F32.BF16 R124, gdesc[UR16], R124, gsb0 ;  /* 0x03e00000107c79f0 */ /* 0x000fe6000800187c */
[----:B------:R-:W-:Y:S02]  /*34c0*/  WARPGROUP.DEPBAR.LE gsb0, 0x0 ;  /* 0x00008000000079c5 */ /* 0x000fe40000010000 */
[----:B------:R-:W-:-:S15]  /*34d0*/  WARPGROUP.ARRIVE ;  /* 0x00000000000079c5 */ /* 0x000fde0000000000 */
[----:B------:R-:W-:-:S08]  /*34e0*/  NOP ;  /* 0x0000000000007918 */ /* 0x000fd00000000000 */
[----:B------:R-:W-:Y:S03]  /*34f0*/  HGMMA.64x256x16.F32.BF16 R124, gdesc[UR20], R124, gsb0 ;  /* 0x03e00000147c79f0 */ /* 0x000fe6000800187c */
[----:B------:R-:W-:Y:S02]  /*3500*/  WARPGROUP.DEPBAR.LE gsb0, 0x0 ;  /* 0x00008000000079c5 */ /* 0x000fe40000010000 */
[----:B------:R-:W-:Y:S04]  /*3510*/  STL.64 [R1], R124 ;  /* 0x0000007c01007387 */ /* 0x000fe80000100a00 */
        /* <DEDUP_REMOVED lines=63> */
[----:B---3--:R-:W3:Y:S04]  /*3910*/  LDL.LU.64 R150, [R1+0x268] ;  /* 0x0002680001967983 */ /* 0x008ee80000300a00 */
        /* <DEDUP_REMOVED lines=13> */
[----:B------:R-:W-:-:S02]  /*39f0*/  UIADD3.64 UR16, UR20, 0xfe, URZ ;  /* 0x000000fe14107897 */ /* 0x000fc4000fffe03f */
[----:B------:R-:W-:Y:S02]  /*3a00*/  UIADD3.64 UR20, UR20, 0x100, URZ ;  /* 0x0000010014147897 */ /* 0x000fe4000fffe03f */
[----:B------:R-:W-:Y:S02]  /*3a10*/  UIADD3 UR10, UR10, 0x20, URZ ;  /* 0x000000200a0a7890 */ /* 0x000fe4000fffe03f */
[----:B------:R-:W-:-:S04]  /*3a20*/  UIADD3 UR5, UR5, 0x1, URZ ;  /* 0x0000000105057890 */ /* 0x000fc8000fffe03f */
[----:B-1----:R-:W-:Y:S01]  /*3a30*/  ISETP.LE.AND P0, PT, R0, UR10, PT ;  /* 0x0000000a00007c0c */ /* 0x002fe2000bf03270 */
[----:B------:R-:W-:-:S04]  /*3a40*/  UISETP.NE.U32.AND UP0, UPT, UR5, 0x4, UPT ;  /* 0x000000040500788c */ /* 0x000fc8000bf05070 */
[----:B------:R-:W-:Y:S02]  /*3a50*/  USEL UR6, URZ, 0x1, UP0 ;  /* 0x000000013f067887 */ /* 0x000fe40008000000 */
[----:B------:R-:W-:Y:S02]  /*3a60*/  USEL UR5, UR5, URZ, UP0 ;  /* 0x0000003f05057287 */ /* 0x000fe40008000000 */
[----:B------:R-:W-:Y:S01]  /*3a70*/  ULOP3.LUT UR4, UR4, UR6, URZ, 0x3c, !UPT ;  /* 0x0000000604047292 */ /* 0x000fe2000f8e3c3f */
[----:B---3--:R-:W-:-:S06]  /*3a80*/  WARPGROUP.ARRIVE ;  /* 0x00000000000079c5 */ /* 0x008fcc0000000000 */
[----:B------:R-:W-:Y:S03]  /*3a90*/  HGMMA.64x256x16.F32.BF16 R24, gdesc[UR16], R24, gsb0 ;  /* 0x03e00000101879f0 */ /* 0x000fe60008001818 */
[----:B------:R-:W-:Y:S02]  /*3aa0*/  WARPGROUP.DEPBAR.LE gsb0, 0x0 ;  /* 0x00008000000079c5 */ /* 0x000fe40000010000 */
[----:B------:R-:W-:-:S15]  /*3ab0*/  WARPGROUP.ARRIVE ;  /* 0x00000000000079c5 */ /* 0x000fde0000000000 */
[----:B------:R-:W-:-:S08]  /*3ac0*/  NOP ;  /* 0x0000000000007918 */ /* 0x000fd00000000000 */
[----:B------:R-:W-:Y:S03]  /*3ad0*/  HGMMA.64x256x16.F32.BF16 R24, gdesc[UR20], R24, gsb0 ;  /* 0x03e00000141879f0 */ /* 0x000fe60008001818 */
[----:B------:R-:W-:Y:S02]  /*3ae0*/  WARPGROUP.DEPBAR.LE gsb0, 0x0 ;  /* 0x00008000000079c5 */ /* 0x000fe40000010000 */
[----:B------:R-:W-:Y:S05]  /*3af0*/  @!P0 BRA `(.L_x_49) ;  /* 0xfffffff000708947 */ /* 0x000fea000383ffff */
.L_x_47:
[----:B------:R5:W-:Y:S04]  /*3b00*/  STL [R1+0x20c], R148 ;  /* 0x00020c9401007387 */ /* 0x000be80000100800 */
[----:B------:R-:W2:Y:S01]  /*3b10*/  LDL.LU R8, [R1] ;  /* 0x0000000001087983 */ /* 0x000ea20000300800 */
[----:B---3--:R-:W-:Y:S06]  /*3b20*/  BAR.SYNC.DEFER_BLOCKING 0x0 ;  /* 0x0000000000007b1d */ /* 0x008fec0000010000 */
[----:B-----5:R-:W2:Y:S04]  /*3b30*/  LDL.LU R148, [R1+0x4] ;  /* 0x0000040001947983 */ /* 0x020ea80000300800 */
[----:B------:R3:W-:Y:S04]  /*3b40*/  STL [R1+0x208], R149 ;  /* 0x0002089501007387 */ /* 0x0007e80000100800 */
[----:B---3--:R-:W3:Y:S01]  /*3b50*/  LDL.LU R149, [R1+0xc] ;  /* 0x00000c0001957983 */ /* 0x008ee20000300800 */
[----:B------:R-:W5:Y:S03]  /*3b60*/  @!P2 SYNCS.CCTL.IV [UR24+0x18000] ;  /* 0x01800000ff00a9b1 */ /* 0x000f660008000018 */
[----:B------:R-:W3:Y:S04]  /*3b70*/  LDL.LU R9, [R1+0x8] ;  /* 0x0000080001097983 */ /* 0x000ee80000300800 */
[----:B------:R1:W-:Y:S01]  /*3b80*/  STL [R1+0x204], R150 ;  /* 0x0002049601007387 */ /* 0x0003e20000100800 */
[----:B-----5:R-:W-:Y:S06]  /*3b90*/  BAR.SYNC.DEFER_BLOCKING 0x0 ;  /* 0x0000000000007b1d */ /* 0x020fec0000010000 */
[----:B-1----:R-:W5:Y:S04]  /*3ba0*/  LDL.LU R150, [R1+0x14] ;  /* 0x0000140001967983 */ /* 0x002f680000300800 */
[----:B------:R-:W5:Y:S04]  /*3bb0*/  LDL.LU R10, [R1+0x10] ;  /* 0x00001000010a7983 */ /* 0x000f680000300800 */
[----:B------:R1:W-:Y:S01]  /*3bc0*/  STL [R1+0x200], R151 ;  /* 0x0002009701007387 */ /* 0x0003e20000100800 */
[----:B------:R-:W4:Y:S02]  /*3bd0*/  @!P2 SYNCS.CCTL.IV [UR24+0x18008] ;  /* 0x01800800ff00a9b1 */ /* 0x000f240008000018 */
[----:B----4-:R-:W-:Y:S06]  /*3be0*/  BAR.SYNC.DEFER_BLOCKING 0x0 ;  /* 0x0000000000007b1d */ /* 0x010fec0000010000 */
[----:B-1----:R-:W4:Y:S04]  /*3bf0*/  LDL.LU R151, [R1+0x1c] ;  /* 0x00001c0001977983 */ /* 0x002f280000300800 */
[----:B------:R-:W4:Y:S04]  /*3c00*/  LDL.LU R11, [R1+0x18] ;  /* 0x00001800010b7983 */ /* 0x000f280000300800 */
[----:B------:R-:W4:Y:S04]  /*3c10*/  LDL.LU R3, [R1+0x24] ;  /* 0x0000240001037983 */ /* 0x000f280000300800 */
[----:B------:R-:W4:Y:S04]  /*3c20*/  LDL.LU R4, [R1+0x20] ;  /* 0x0000200001047983 */ /* 0x000f280000300800 */
[----:B------:R-:W4:Y:S01]  /*3c30*/  LDL.LU R2, [R1+0x2c] ;  /* 0x00002c0001027983 */ /* 0x000f220000300800 */
[----:B------:R-:W1:Y:S03]  /*3c40*/  @!P2 SYNCS.CCTL.IV [UR24+0x18010] ;  /* 0x01801000ff00a9b1 */ /* 0x000e660008000018 */
[----:B------:R-:W4:Y:S04]  /*3c50*/  LDL.LU R5, [R1+0x28] ;  /* 0x0000280001057983 */ /* 0x000f280000300800 */
        /* <DEDUP_REMOVED lines=111> */
[----:B------:R-:W4:Y:S01]  /*4350*/  LDL.LU R193, [R1+0x1e8] ;  /* 0x0001e80001c17983 */ /* 0x000f220000300800 */
[----:B--2---:R-:W-:-:S03]  /*4360*/  F2FP.BF16.F32.PACK_AB R8, R148, R8 ;  /* 0x000000089408723e */ /* 0x004fc600000010ff */
[----:B------:R-:W2:Y:S01]  /*4370*/  LDL.LU R198, [R1+0x1f4] ;  /* 0x0001f40001c67983 */ /* 0x000ea20000300800 */
[----:B---3--:R-:W-:-:S03]  /*4380*/  F2FP.BF16.F32.PACK_AB R9, R149, R9 ;  /* 0x000000099509723e */ /* 0x008fc600000010ff */
[----:B------:R-:W2:Y:S01]  /*4390*/  LDL.LU R194, [R1+0x1f0] ;  /* 0x0001f00001c27983 */ /* 0x000ea20000300800 */
[----:B-----5:R-:W-:-:S03]  /*43a0*/  F2FP.BF16.F32.PACK_AB R10, R150, R10 ;  /* 0x0000000a960a723e */ /* 0x020fc600000010ff */
[----:B------:R-:W3:Y:S01]  /*43b0*/  LDL.LU R196, [R1+0x1fc] ;  /* 0x0001fc0001c47983 */ /* 0x000ee20000300800 */
[----:B----4-:R-:W-:-:S03]  /*43c0*/  F2FP.BF16.F32.PACK_AB R11, R151, R11 ;  /* 0x0000000b970b723e */ /* 0x010fc600000010ff */
[----:B------:R-:W3:Y:S04]  /*43d0*/  LDL.LU R195, [R1+0x1f8] ;  /* 0x0001f80001c37983 */ /* 0x000ee80000300800 */
[----:B------:R-:W4:Y:S04]  /*43e0*/  LDL.LU R148, [R1+0x20c] ;  /* 0x00020c0001947983 */ /* 0x000f280000300800 */
[----:B------:R-:W4:Y:S04]  /*43f0*/  LDL.LU R149, [R1+0x208] ;  /* 0x0002080001957983 */ /* 0x000f280000300800 */
[----:B------:R-:W5:Y:S04]  /*4400*/  LDL.LU R150, [R1+0x204] ;  /* 0x0002040001967983 */ /* 0x000f680000300800 */
[----:B------:R-:W5:Y:S01]  /*4410*/  LDL.LU R151, [R1+0x200] ;  /* 0x0002000001977983 */ /* 0x000f620000300800 */
[----:B------:R-:W-:Y:S01]  /*4420*/  F2FP.BF16.F32.PACK_AB R4, R3, R4 ;  /* 0x000000040304723e */ /* 0x000fe200000010ff */
[----:B------:R-:W-:Y:S01]  /*4430*/  UMOV UR10, UR11 ;  /* 0x0000000b000a7c82 */ /* 0x000fe20008000000 */
[----:B------:R-:W-:Y:S01]  /*4440*/  F2FP.BF16.F32.PACK_AB R5, R2, R5 ;  /* 0x000000050205723e */ /* 0x000fe200000010ff */
[----:B------:R-:W1:Y:S01]  /*4450*/  S2R R3, SR_TID.X ;  /* 0x0000000000037919 */ /* 0x000e620000002100 */
[----:B------:R-:W-:-:S02]  /*4460*/  F2FP.BF16.F32.PACK_AB R20, R242, R20 ;  /* 0x00000014f214723e */ /* 0x000fc400000010ff */
[----:B------:R-:W-:Y:S02]  /*4470*/  ELECT P0, URZ, PT ;  /* 0x00000000003f782f */ /* 0x000fe40003800000 */
[----:B------:R-:W-:Y:S01]  /*4480*/  F2FP.BF16.F32.PACK_AB R21, R241, R21 ;  /* 0x00000015f115723e */ /* 0x000fe200000010ff */
[----:B-1----:R-:W-:Y:S01]  /*4490*/  BAR.SYNC.DEFER_BLOCKING 0x0 ;  /* 0x0000000000007b1d */ /* 0x002fe20000010000 */
[----:B------:R-:W-:Y:S02]  /*44a0*/  F2FP.BF16.F32.PACK_AB R22, R240, R22 ;  /* 0x00000016f016723e */ /* 0x000fe400000010ff */
[----:B------:R-:W-:Y:S02]  /*44b0*/  F2FP.BF16.F32.PACK_AB R23, R239, R23 ;  /* 0x00000017ef17723e */ /* 0x000fe400000010ff */
[----:B------:R-:W-:Y:S02]  /*44c0*/  F2FP.BF16.F32.PACK_AB R24, R25, R24 ;  /* 0x000000181918723e */ /* 0x000fe400000010ff */
[----:B------:R-:W-:-:S02]  /*44d0*/  F2FP.BF16.F32.PACK_AB R25, R27, R26 ;  /* 0x0000001a1b19723e */ /* 0x000fc400000010ff */
[----:B------:R-:W-:Y:S02]  /*44e0*/  F2FP.BF16.F32.PACK_AB R56, R57, R56 ;  /* 0x000000383938723e */ /* 0x000fe400000010ff */
[----:B------:R-:W-:Y:S02]  /*44f0*/  F2FP.BF16.F32.PACK_AB R26, R29, R28 ;  /* 0x0000001c1d1a723e */ /* 0x000fe400000010ff */
[----:B------:R-:W-:Y:S02]  /*4500*/  F2FP.BF16.F32.PACK_AB R27, R31, R30 ;  /* 0x0000001e1f1b723e */ /* 0x000fe400000010ff */
[----:B------:R-:W-:Y:S02]  /*4510*/  F2FP.BF16.F32.PACK_AB R57, R59, R58 ;  /* 0x0000003a3b39723e */ /* 0x000fe400000010ff */
[----:B------:R-:W-:Y:S02]  /*4520*/  F2FP.BF16.F32.PACK_AB R88, R89, R88 ;  /* 0x000000585958723e */ /* 0x000fe400000010ff */
[----:B------:R-:W-:-:S02]  /*4530*/  F2FP.BF16.F32.PACK_AB R58, R61, R60 ;  /* 0x0000003c3d3a723e */ /* 0x000fc400000010ff */
[----:B------:R-:W-:Y:S02]  /*4540*/  F2FP.BF16.F32.PACK_AB R59, R63, R62 ;  /* 0x0000003e3f3b723e */ /* 0x000fe400000010ff */
[----:B------:R-:W-:Y:S01]  /*4550*/  F2FP.BF16.F32.PACK_AB R89, R91, R90 ;  /* 0x0000005a5b59723e */ /* 0x000fe200000010ff */
[----:B------:R-:W1:Y:S01]  /*4560*/  @!P2 SYNCS.CCTL.IV [UR24+0x18018] ;  /* 0x01801800ff00a9b1 */ /* 0x000e620008000018 */
[----:B------:R-:W-:Y:S02]  /*4570*/  F2FP.BF16.F32.PACK_AB R120, R121, R120 ;  /* 0x000000787978723e */ /* 0x000fe400000010ff */
[----:B------:R-:W-:Y:S02]  /*4580*/  F2FP.BF16.F32.PACK_AB R90, R93, R92 ;  /* 0x0000005c5d5a723e */ /* 0x000fe400000010ff */
[----:B------:R-:W-:Y:S02]  /*4590*/  SHF.R.U32.HI R2, RZ, 0x5, R3 ;  /* 0x00000005ff027819 */ /* 0x000fe40000011603 */
[----:B------:R-:W-:-:S02]  /*45a0*/  F2FP.BF16.F32.PACK_AB R164, R226, R164 ;  /* 0x000000a4e2a4723e */ /* 0x000fc400000010ff */
[----:B------:R-:W-:Y:S02]  /*45b0*/  R2UR UR5, R2 ;  /* 0x00000000020572ca */ /* 0x000fe400000e0000 */
[----:B------:R-:W-:Y:S02]  /*45c0*/  F2FP.BF16.F32.PACK_AB R91, R95, R94 ;  /* 0x0000005e5f5b723e */ /* 0x000fe400000010ff */
[----:B------:R-:W-:Y:S02]  /*45d0*/  F2FP.BF16.F32.PACK_AB R165, R225, R165 ;  /* 0x000000a5e1a5723e */ /* 0x000fe400000010ff */
[----:B------:R-:W-:Y:S02]  /*45e0*/  F2FP.BF16.F32.PACK_AB R121, R123, R122 ;  /* 0x0000007a7b79723e */ /* 0x000fe400000010ff */
[----:B------:R-:W-:Y:S02]  /*45f0*/  F2FP.BF16.F32.PACK_AB R122, R125, R124 ;  /* 0x0000007c7d7a723e */ /* 0x000fe400000010ff */
[----:B------:R-:W-:-:S02]  /*4600*/  F2FP.BF16.F32.PACK_AB R123, R127, R126 ;  /* 0x0000007e7f7b723e */ /* 0x000fc400000010ff */
[----:B------:R-:W-:Y:S01]  /*4610*/  F2FP.BF16.F32.PACK_AB R166, R224, R166 ;  /* 0x000000a6e0a6723e */ /* 0x000fe200000010ff */
[----:B------:R-:W-:Y:S01]  /*4620*/  ULOP3.LUT UR5, UR5, 0x3, URZ, 0xc0, !UPT ;  /* 0x0000000305057892 */ /* 0x000fe2000f8ec03f */
[----:B------:R-:W-:Y:S02]  /*4630*/  F2FP.BF16.F32.PACK_AB R6, R252, R6 ;  /* 0x00000006fc06723e */ /* 0x000fe400000010ff */
[----:B------:R-:W-:Y:S01]  /*4640*/  F2FP.BF16.F32.PACK_AB R7, R251, R7 ;  /* 0x00000007fb07723e */ /* 0x000fe200000010ff */
[----:B------:R-:W-:Y:S01]  /*4650*/  ULEA UR9, UR5, UR15, 0x6 ;  /* 0x0000000f05097291 */ /* 0x000fe2000f8e303f */
[----:B------:R-:W-:Y:S01]  /*4660*/  F2FP.BF16.F32.PACK_AB R152, R238, R152 ;  /* 0x00000098ee98723e */ /* 0x000fe200000010ff */
[----:B------:R-:W-:Y:S01]  /*4670*/  ULEA UR8, UR5, UR24, 0xe ;  /* 0x0000001805087291 */ /* 0x000fe2000f8e703f */
        /* <DEDUP_REMOVED lines=88> */
[----:B------:R-:W-:Y:S01]  /*4c00*/  F2FP.BF16.F32.PACK_AB R190, R190, R0 ;  /* 0x00000000bebe723e */ /* 0x000fe200000010ff */
[----:B------:R-:W-:-:S05]  /*4c10*/  IMAD.SHL.U32 R0, R3, 0x80, RZ ;  /* 0x0000008003007824 */ /* 0x000fca00078e00ff */
[----:B------:R-:W-:Y:S02]  /*4c20*/  LOP3.LUT R0, R0, 0x780, RZ, 0xc0, !PT ;  /* 0x0000078000007812 */ /* 0x000fe400078ec0ff */
[----:B------:R-:W-:Y:S02]  /*4c30*/  F2FP.BF16.F32.PACK_AB R191, R200, R191 ;  /* 0x000000bfc8bf723e */ /* 0x000fe400000010ff */
[----:B------:R-:W-:Y:S01]  /*4c40*/  F2FP.BF16.F32.PACK_AB R192, R197, R192 ;  /* 0x000000c0c5c0723e */ /* 0x000fe200000010ff */
[----:B------:R-:W-:-:S05]  /*4c50*/  IMAD.SHL.U32 R197, R3, 0x10, RZ ;  /* 0x0000001003c57824 */ /* 0x000fca00078e00ff */
[----:B------:R-:W-:Y:S02]  /*4c60*/  LOP3.LUT R0, R0, 0x70, R197, 0xf8, !PT ;  /* 0x0000007000007812 */ /* 0x000fe400078ef8c5 */
[----:B------:R-:W-:Y:S02]  /*4c70*/  F2FP.BF16.F32.PACK_AB R193, R199, R193 ;  /* 0x000000c1c7c1723e */ /* 0x000fe400000010ff */
[----:B------:R-:W-:Y:S01]  /*4c80*/  LOP3.LUT R0, R0, 0x10, R3, 0x78, !PT ;  /* 0x0000001000007812 */ /* 0x000fe200078e7803 */
[----:B------:R-:W-:-:S05]  /*4c90*/  IMAD.SHL.U32 R3, R3, 0x40, RZ ;  /* 0x0000004003037824 */ /* 0x000fca00078e00ff */
[----:B------:R-:W-:Y:S02]  /*4ca0*/  LOP3.LUT R0, R0, 0x1800, R3, 0xf8, !PT ;  /* 0x0000180000007812 */ /* 0x000fe400078ef803 */
[----:B--2---:R-:W-:Y:S02]  /*4cb0*/  F2FP.BF16.F32.PACK_AB R194, R198, R194 ;  /* 0x000000c2c6c2723e */ /* 0x004fe400000010ff */
[C---:B------:R-:W-:Y:S01]  /*4cc0*/  LOP3.LUT R3, R0.reuse, 0x20, RZ, 0x3c, !PT ;  /* 0x0000002000037812 */ /* 0x040fe200078e3cff */
[----:B------:R-:W-:Y:S01]  /*4cd0*/  VIADD R2, R0, UR24 ;  /* 0x0000001800027c36 */ /* 0x000fe20008000000 */
[----:B---3--:R-:W-:-:S03]  /*4ce0*/  F2FP.BF16.F32.PACK_AB R195, R196, R195 ;  /* 0x000000c3c4c3723e */ /* 0x008fc600000010ff */
[----:B------:R-:W-:Y:S01]  /*4cf0*/  VIADD R3, R3, UR24 ;  /* 0x0000001803037c36 */ /* 0x000fe20008000000 */
[----:B-1----:R1:W-:Y:S04]  /*4d00*/  STSM.16.M88.4 [R2], R8 ;  /* 0x0000000802007844 */ /* 0x0023e80000000200 */
[----:B------:R-:W-:Y:S01]  /*4d10*/  STSM.16.M88.4 [R2+0x4000], R20 ;  /* 0x0040001402007844 */ /* 0x000fe20000000200 */
[----:B----4-:R-:W-:-:S03]  /*4d20*/  F2FP.BF16.F32.PACK_AB R146, R149, R148 ;  /* 0x000000949592723e */ /* 0x010fc600000010ff */
[----:B------:R-:W-:Y:S04]  /*4d30*/  STSM.16.M88.4 [R2+0x8000], R164 ;  /* 0x008000a402007844 */ /* 0x000fe80000000200 */
[----:B------:R-:W-:Y:S01]  /*4d40*/  STSM.16.M88.4 [R2+0xc000], R180 ;  /* 0x00c000b402007844 */ /* 0x000fe20000000200 */
[----:B-----5:R-:W-:-:S03]  /*4d50*/  F2FP.BF16.F32.PACK_AB R147, R151, R150 ;  /* 0x000000969793723e */ /* 0x020fc600000010ff */
[----:B------:R-:W-:Y:S01]  /*4d60*/  STSM.16.M88.4 [R2+0x2000], R24 ;  /* 0x0020001802007844 */ /* 0x000fe20000000200 */
[C---:B-1----:R-:W-:Y:S02]  /*4d70*/  LOP3.LUT R8, R0.reuse, 0x40, RZ, 0x3c, !PT ;  /* 0x0000004000087812 */ /* 0x042fe400078e3cff */
[----:B------:R-:W-:Y:S01]  /*4d80*/  LOP3.LUT R0, R0, 0x60, RZ, 0x3c, !PT ;  /* 0x0000006000007812 */ /* 0x000fe200078e3cff */
[----:B------:R-:W-:Y:S02]  /*4d90*/  STSM.16.M88.4 [R2+0x6000], R56 ;  /* 0x0060003802007844 */ /* 0x000fe40000000200 */
[----:B------:R-:W-:Y:S02]  /*4da0*/  VIADD R8, R8, UR24 ;  /* 0x0000001808087c36 */ /* 0x000fe40008000000 */
[----:B------:R-:W-:Y:S01]  /*4db0*/  STSM.16.M88.4 [R2+0xa000], R88 ;  /* 0x00a0005802007844 */ /* 0x000fe20000000200 */
[----:B------:R-:W-:-:S03]  /*4dc0*/  VIADD R0, R0, UR24 ;  /* 0x0000001800007c36 */ /* 0x000fc60008000000 */
[----:B------:R-:W-:Y:S04]  /*4dd0*/  STSM.16.M88.4 [R2+0xe000], R120 ;  /* 0x00e0007802007844 */ /* 0x000fe80000000200 */
[----:B------:R-:W-:Y:S04]  /*4de0*/  STSM.16.M88.4 [R3], R4 ;  /* 0x0000000403007844 */ /* 0x000fe80000000200 */
[----:B------:R-:W-:Y:S04]  /*4df0*/  STSM.16.M88.4 [R3+0x4000], R152 ;  /* 0x0040009803007844 */ /* 0x000fe80000000200 */
[----:B------:R-:W-:Y:S04]  /*4e00*/  STSM.16.M88.4 [R3+0x8000], R168 ;  /* 0x008000a803007844 */ /* 0x000fe80000000200 */
[----:B------:R-:W-:Y:S04]  /*4e10*/  STSM.16.M88.4 [R3+0xc000], R184 ;  /* 0x00c000b803007844 */ /* 0x000fe80000000200 */
[----:B------:R-:W-:Y:S04]  /*4e20*/  STSM.16.M88.4 [R3+0x2000], R32 ;  /* 0x0020002003007844 */ /* 0x000fe80000000200 */
[----:B------:R-:W-:Y:S04]  /*4e30*/  STSM.16.M88.4 [R3+0x6000], R64 ;  /* 0x0060004003007844 */ /* 0x000fe80000000200 */
[----:B------:R-:W-:Y:S04]  /*4e40*/  STSM.16.M88.4 [R3+0xa000], R96 ;  /* 0x00a0006003007844 */ /* 0x000fe80000000200 */
        /* <DEDUP_REMOVED lines=16> */
[----:B------:R-:W-:Y:S01]  /*4f50*/  STSM.16.M88.4 [R0+0xe000], R144 ;  /* 0x00e0009000007844 */ /* 0x000fe20000000200 */
[----:B------:R1:W-:Y:S06]  /*4f60*/  MEMBAR.ALL.CTA ;  /* 0x0000000000007992 */ /* 0x0003ec0000008000 */
[----:B-1----:R-:W1:Y:S02]  /*4f70*/  FENCE.VIEW.ASYNC.S ;  /* 0x00000000000073c6 */ /* 0x002e640000000000 */
[----:B-1----:R-:W-:Y:S06]  /*4f80*/  BAR.SYNC.DEFER_BLOCKING 0x0 ;  /* 0x0000000000007b1d */ /* 0x002fec0000010000 */
[----:B------:R1:W-:Y:S01]  /*4f90*/  UTMASTG.2D [UR8], [UR30] ;  /* 0x000000081e0073b5 */ /* 0x0003e20008008000 */
[----:B------:R0:W-:Y:S01]  /*4fa0*/  UTMACMDFLUSH ;  /* 0x00000000000079b7 */ /* 0x0001e20000000000 */
[----:B------:R-:W-:-:S04]  /*4fb0*/  DEPBAR.LE SB0, 0x0 ;  /* 0x000080000000791a */ /* 0x000fc80000000000 */
[----:B------:R-:W-:Y:S06]  /*4fc0*/  BAR.SYNC.DEFER_BLOCKING 0x0 ;  /* 0x0000000000007b1d */ /* 0x000fec0000010000 */
[----:B-1----:R-:W-:Y:S05]  /*4fd0*/  EXIT ;  /* 0x000000000000794d */ /* 0x002fea0003800000 */
.L_x_48:
[----:B------:R-:W1:Y:S02]  /*4fe0*/  SYNCS.PHASECHK.TRANS64.TRYWAIT P0, [UR18+0x18000], R0 ;  /* 0x01800000ff0075a7 */ /* 0x000e640008000152 */
[----:B-1----:R-:W-:Y:S05]  /*4ff0*/  @!P0 BRA `(.L_x_48) ;  /* 0xfffffffc00f88947 */ /* 0x002fea000383ffff */
[----:B------:R-:W-:Y:S05]  /*5000*/  BRA `(.L_x_50) ;  /* 0xffffffdc00b07947 */ /* 0x000fea000383ffff */
.L_x_51:
[----:B------:R-:W-:-:S00]  /*5010*/  BRA `(.L_x_51) ;  /* 0xfffffffc00fc7947 */ /* 0x000fc0000383ffff */
[----:B------:R-:W-:-:S00]  /*5020*/  NOP ;  /* 0x0000000000007918 */ /* 0x000fc00000000000 */
        /* <DEDUP_REMOVED lines=13> */
.L_x_52:


//--------------------- .nv.shared.gluon_wgmma    --------------------------
	.section	.nv.shared.gluon_wgmma,"aw",@nobits
	.sectionflags	@""
	.align	16
	.zero		1024


//--------------------- .nv.shared.reserved.0     --------------------------
	.section	.nv.shared.reserved.0,"aw",@nobits
	.weak		__nv_reservedSMEM_offset_0_alias
	.size		__nv_reservedSMEM_offset_0_alias, 0, 0
	.other		__nv_reservedSMEM_offset_0_alias,@"STO_CUDA_RESERVED_SHARED STV_DEFAULT"
__nv_reservedSMEM_offset_0_alias:
	.zero		0


//--------------------- .nv.constant0.gluon_wgmma --------------------------
	.section	.nv.constant0.gluon_wgmma,"a",@progbits
	.sectionflags	@""
	.align	4
.nv.constant0.gluon_wgmma:
	.zero		608


//--------------------- SYMBOLS --------------------------

	.type		.nv.reservedSmem.offset0,@object
	.size		.nv.reservedSmem.offset0,0x4
